//
// Generated by NVIDIA NVVM Compiler
//
// Compiler Build ID: CL-36424714
// Cuda compilation tools, release 13.0, V13.0.88
// Based on NVVM 20.0.0
//

.version 9.0
.target sm_100
.address_size 64

	// .globl	_Z10init_stuffP17curandStateXORWOWi
.global .align 4 .b8 precalc_xorwow_matrix[102400];
.global .align 4 .b8 precalc_xorwow_offset_matrix[102400];
.global .align 4 .b8 mrg32k3aM1[2304];
.global .align 4 .b8 mrg32k3aM2[2304];
.global .align 4 .b8 mrg32k3aM1SubSeq[2016];
.global .align 4 .b8 mrg32k3aM2SubSeq[2016];
.global .align 4 .b8 mrg32k3aM1Seq[2304];
.global .align 4 .b8 mrg32k3aM2Seq[2304];
.const .align 8 .b8 __cr_lgamma_table[72];

.visible .entry _Z10init_stuffP17curandStateXORWOWi(
	.param .u64 .ptr .align 1 _Z10init_stuffP17curandStateXORWOWi_param_0,
	.param .u32 _Z10init_stuffP17curandStateXORWOWi_param_1
)
{
	.reg .pred 	%p<25>;
	.reg .b32 	%r<407>;
	.reg .b64 	%rd<18>;

	ld.param.u64 	%rd8, [_Z10init_stuffP17curandStateXORWOWi_param_0];
	ld.param.u32 	%r183, [_Z10init_stuffP17curandStateXORWOWi_param_1];
	mov.u32 	%r184, %ctaid.x;
	mov.u32 	%r185, %ntid.x;
	mov.u32 	%r186, %tid.x;
	mad.lo.s32 	%r1, %r184, %r185, %r186;
	setp.ge.s32 	%p1, %r1, %r183;
	@%p1 bra 	$L__BB0_44;
	cvta.to.global.u64 	%rd9, %rd8;
	cvt.s64.s32 	%rd17, %r1;
	mul.wide.s32 	%rd10, %r1, 48;
	add.s64 	%rd2, %rd9, %rd10;
	mov.b32 	%r187, -615985083;
	mov.b32 	%r188, -1377575096;
	st.global.v2.u32 	[%rd2], {%r188, %r187};
	mov.b32 	%r189, -123459836;
	mov.b32 	%r190, -965257515;
	st.global.v2.u32 	[%rd2+8], {%r190, %r189};
	mov.b32 	%r191, -733658551;
	mov.b32 	%r192, -589760388;
	st.global.v2.u32 	[%rd2+16], {%r192, %r191};
	setp.eq.s32 	%p2, %r1, 0;
	@%p2 bra 	$L__BB0_43;
	mov.b32 	%r313, 0;
	mov.u64 	%rd12, precalc_xorwow_matrix;
$L__BB0_3:
	and.b64  	%rd4, %rd17, 3;
	setp.eq.s64 	%p3, %rd4, 0;
	@%p3 bra 	$L__BB0_42;
	mul.wide.u32 	%rd11, %r313, 3200;
	add.s64 	%rd5, %rd12, %rd11;
	cvt.u32.u64 	%r3, %rd4;
	mov.b32 	%r314, 0;
$L__BB0_5:
	mov.b32 	%r327, 0;
	mov.u32 	%r328, %r327;
	mov.u32 	%r329, %r327;
	mov.u32 	%r330, %r327;
	mov.u32 	%r331, %r327;
	mov.u32 	%r320, %r327;
$L__BB0_6:
	mul.wide.u32 	%rd13, %r320, 4;
	add.s64 	%rd14, %rd2, %rd13;
	ld.global.u32 	%r11, [%rd14+4];
	shl.b32 	%r12, %r320, 5;
	mov.b32 	%r326, 0;
$L__BB0_7:
	.pragma "nounroll";
	shr.u32 	%r197, %r11, %r326;
	and.b32  	%r198, %r197, 1;
	setp.eq.b32 	%p4, %r198, 1;
	not.pred 	%p5, %p4;
	add.s32 	%r199, %r12, %r326;
	mul.lo.s32 	%r200, %r199, 5;
	mul.wide.u32 	%rd15, %r200, 4;
	add.s64 	%rd6, %rd5, %rd15;
	@%p5 bra 	$L__BB0_9;
	ld.global.u32 	%r201, [%rd6];
	xor.b32  	%r331, %r331, %r201;
	ld.global.u32 	%r202, [%rd6+4];
	xor.b32  	%r330, %r330, %r202;
	ld.global.u32 	%r203, [%rd6+8];
	xor.b32  	%r329, %r329, %r203;
	ld.global.u32 	%r204, [%rd6+12];
	xor.b32  	%r328, %r328, %r204;
	ld.global.u32 	%r205, [%rd6+16];
	xor.b32  	%r327, %r327, %r205;
$L__BB0_9:
	and.b32  	%r207, %r197, 2;
	setp.eq.s32 	%p6, %r207, 0;
	@%p6 bra 	$L__BB0_11;
	ld.global.u32 	%r208, [%rd6+20];
	xor.b32  	%r331, %r331, %r208;
	ld.global.u32 	%r209, [%rd6+24];
	xor.b32  	%r330, %r330, %r209;
	ld.global.u32 	%r210, [%rd6+28];
	xor.b32  	%r329, %r329, %r210;
	ld.global.u32 	%r211, [%rd6+32];
	xor.b32  	%r328, %r328, %r211;
	ld.global.u32 	%r212, [%rd6+36];
	xor.b32  	%r327, %r327, %r212;
$L__BB0_11:
	and.b32  	%r214, %r197, 4;
	setp.eq.s32 	%p7, %r214, 0;
	@%p7 bra 	$L__BB0_13;
	ld.global.u32 	%r215, [%rd6+40];
	xor.b32  	%r331, %r331, %r215;
	ld.global.u32 	%r216, [%rd6+44];
	xor.b32  	%r330, %r330, %r216;
	ld.global.u32 	%r217, [%rd6+48];
	xor.b32  	%r329, %r329, %r217;
	ld.global.u32 	%r218, [%rd6+52];
	xor.b32  	%r328, %r328, %r218;
	ld.global.u32 	%r219, [%rd6+56];
	xor.b32  	%r327, %r327, %r219;
$L__BB0_13:
	and.b32  	%r221, %r197, 8;
	setp.eq.s32 	%p8, %r221, 0;
	@%p8 bra 	$L__BB0_15;
	ld.global.u32 	%r222, [%rd6+60];
	xor.b32  	%r331, %r331, %r222;
	ld.global.u32 	%r223, [%rd6+64];
	xor.b32  	%r330, %r330, %r223;
	ld.global.u32 	%r224, [%rd6+68];
	xor.b32  	%r329, %r329, %r224;
	ld.global.u32 	%r225, [%rd6+72];
	xor.b32  	%r328, %r328, %r225;
	ld.global.u32 	%r226, [%rd6+76];
	xor.b32  	%r327, %r327, %r226;
$L__BB0_15:
	and.b32  	%r228, %r197, 16;
	setp.eq.s32 	%p9, %r228, 0;
	@%p9 bra 	$L__BB0_17;
	ld.global.u32 	%r229, [%rd6+80];
	xor.b32  	%r331, %r331, %r229;
	ld.global.u32 	%r230, [%rd6+84];
	xor.b32  	%r330, %r330, %r230;
	ld.global.u32 	%r231, [%rd6+88];
	xor.b32  	%r329, %r329, %r231;
	ld.global.u32 	%r232, [%rd6+92];
	xor.b32  	%r328, %r328, %r232;
	ld.global.u32 	%r233, [%rd6+96];
	xor.b32  	%r327, %r327, %r233;
$L__BB0_17:
	and.b32  	%r235, %r197, 32;
	setp.eq.s32 	%p10, %r235, 0;
	@%p10 bra 	$L__BB0_19;
	ld.global.u32 	%r236, [%rd6+100];
	xor.b32  	%r331, %r331, %r236;
	ld.global.u32 	%r237, [%rd6+104];
	xor.b32  	%r330, %r330, %r237;
	ld.global.u32 	%r238, [%rd6+108];
	xor.b32  	%r329, %r329, %r238;
	ld.global.u32 	%r239, [%rd6+112];
	xor.b32  	%r328, %r328, %r239;
	ld.global.u32 	%r240, [%rd6+116];
	xor.b32  	%r327, %r327, %r240;
$L__BB0_19:
	and.b32  	%r242, %r197, 64;
	setp.eq.s32 	%p11, %r242, 0;
	@%p11 bra 	$L__BB0_21;
	ld.global.u32 	%r243, [%rd6+120];
	xor.b32  	%r331, %r331, %r243;
	ld.global.u32 	%r244, [%rd6+124];
	xor.b32  	%r330, %r330, %r244;
	ld.global.u32 	%r245, [%rd6+128];
	xor.b32  	%r329, %r329, %r245;
	ld.global.u32 	%r246, [%rd6+132];
	xor.b32  	%r328, %r328, %r246;
	ld.global.u32 	%r247, [%rd6+136];
	xor.b32  	%r327, %r327, %r247;
$L__BB0_21:
	and.b32  	%r249, %r197, 128;
	setp.eq.s32 	%p12, %r249, 0;
	@%p12 bra 	$L__BB0_23;
	ld.global.u32 	%r250, [%rd6+140];
	xor.b32  	%r331, %r331, %r250;
	ld.global.u32 	%r251, [%rd6+144];
	xor.b32  	%r330, %r330, %r251;
	ld.global.u32 	%r252, [%rd6+148];
	xor.b32  	%r329, %r329, %r252;
	ld.global.u32 	%r253, [%rd6+152];
	xor.b32  	%r328, %r328, %r253;
	ld.global.u32 	%r254, [%rd6+156];
	xor.b32  	%r327, %r327, %r254;
$L__BB0_23:
	and.b32  	%r256, %r197, 256;
	setp.eq.s32 	%p13, %r256, 0;
	@%p13 bra 	$L__BB0_25;
	ld.global.u32 	%r257, [%rd6+160];
	xor.b32  	%r331, %r331, %r257;
	ld.global.u32 	%r258, [%rd6+164];
	xor.b32  	%r330, %r330, %r258;
	ld.global.u32 	%r259, [%rd6+168];
	xor.b32  	%r329, %r329, %r259;
	ld.global.u32 	%r260, [%rd6+172];
	xor.b32  	%r328, %r328, %r260;
	ld.global.u32 	%r261, [%rd6+176];
	xor.b32  	%r327, %r327, %r261;
$L__BB0_25:
	and.b32  	%r263, %r197, 512;
	setp.eq.s32 	%p14, %r263, 0;
	@%p14 bra 	$L__BB0_27;
	ld.global.u32 	%r264, [%rd6+180];
	xor.b32  	%r331, %r331, %r264;
	ld.global.u32 	%r265, [%rd6+184];
	xor.b32  	%r330, %r330, %r265;
	ld.global.u32 	%r266, [%rd6+188];
	xor.b32  	%r329, %r329, %r266;
	ld.global.u32 	%r267, [%rd6+192];
	xor.b32  	%r328, %r328, %r267;
	ld.global.u32 	%r268, [%rd6+196];
	xor.b32  	%r327, %r327, %r268;
$L__BB0_27:
	and.b32  	%r270, %r197, 1024;
	setp.eq.s32 	%p15, %r270, 0;
	@%p15 bra 	$L__BB0_29;
	ld.global.u32 	%r271, [%rd6+200];
	xor.b32  	%r331, %r331, %r271;
	ld.global.u32 	%r272, [%rd6+204];
	xor.b32  	%r330, %r330, %r272;
	ld.global.u32 	%r273, [%rd6+208];
	xor.b32  	%r329, %r329, %r273;
	ld.global.u32 	%r274, [%rd6+212];
	xor.b32  	%r328, %r328, %r274;
	ld.global.u32 	%r275, [%rd6+216];
	xor.b32  	%r327, %r327, %r275;
$L__BB0_29:
	and.b32  	%r277, %r197, 2048;
	setp.eq.s32 	%p16, %r277, 0;
	@%p16 bra 	$L__BB0_31;
	ld.global.u32 	%r278, [%rd6+220];
	xor.b32  	%r331, %r331, %r278;
	ld.global.u32 	%r279, [%rd6+224];
	xor.b32  	%r330, %r330, %r279;
	ld.global.u32 	%r280, [%rd6+228];
	xor.b32  	%r329, %r329, %r280;
	ld.global.u32 	%r281, [%rd6+232];
	xor.b32  	%r328, %r328, %r281;
	ld.global.u32 	%r282, [%rd6+236];
	xor.b32  	%r327, %r327, %r282;
$L__BB0_31:
	and.b32  	%r284, %r197, 4096;
	setp.eq.s32 	%p17, %r284, 0;
	@%p17 bra 	$L__BB0_33;
	ld.global.u32 	%r285, [%rd6+240];
	xor.b32  	%r331, %r331, %r285;
	ld.global.u32 	%r286, [%rd6+244];
	xor.b32  	%r330, %r330, %r286;
	ld.global.u32 	%r287, [%rd6+248];
	xor.b32  	%r329, %r329, %r287;
	ld.global.u32 	%r288, [%rd6+252];
	xor.b32  	%r328, %r328, %r288;
	ld.global.u32 	%r289, [%rd6+256];
	xor.b32  	%r327, %r327, %r289;
$L__BB0_33:
	and.b32  	%r291, %r197, 8192;
	setp.eq.s32 	%p18, %r291, 0;
	@%p18 bra 	$L__BB0_35;
	ld.global.u32 	%r292, [%rd6+260];
	xor.b32  	%r331, %r331, %r292;
	ld.global.u32 	%r293, [%rd6+264];
	xor.b32  	%r330, %r330, %r293;
	ld.global.u32 	%r294, [%rd6+268];
	xor.b32  	%r329, %r329, %r294;
	ld.global.u32 	%r295, [%rd6+272];
	xor.b32  	%r328, %r328, %r295;
	ld.global.u32 	%r296, [%rd6+276];
	xor.b32  	%r327, %r327, %r296;
$L__BB0_35:
	and.b32  	%r298, %r197, 16384;
	setp.eq.s32 	%p19, %r298, 0;
	@%p19 bra 	$L__BB0_37;
	ld.global.u32 	%r299, [%rd6+280];
	xor.b32  	%r331, %r331, %r299;
	ld.global.u32 	%r300, [%rd6+284];
	xor.b32  	%r330, %r330, %r300;
	ld.global.u32 	%r301, [%rd6+288];
	xor.b32  	%r329, %r329, %r301;
	ld.global.u32 	%r302, [%rd6+292];
	xor.b32  	%r328, %r328, %r302;
	ld.global.u32 	%r303, [%rd6+296];
	xor.b32  	%r327, %r327, %r303;
$L__BB0_37:
	and.b32  	%r305, %r197, 32768;
	setp.eq.s32 	%p20, %r305, 0;
	@%p20 bra 	$L__BB0_39;
	ld.global.u32 	%r306, [%rd6+300];
	xor.b32  	%r331, %r331, %r306;
	ld.global.u32 	%r307, [%rd6+304];
	xor.b32  	%r330, %r330, %r307;
	ld.global.u32 	%r308, [%rd6+308];
	xor.b32  	%r329, %r329, %r308;
	ld.global.u32 	%r309, [%rd6+312];
	xor.b32  	%r328, %r328, %r309;
	ld.global.u32 	%r310, [%rd6+316];
	xor.b32  	%r327, %r327, %r310;
$L__BB0_39:
	add.s32 	%r326, %r326, 16;
	setp.ne.s32 	%p21, %r326, 32;
	@%p21 bra 	$L__BB0_7;
	mad.lo.s32 	%r311, %r320, -31, %r12;
	add.s32 	%r320, %r311, 1;
	setp.ne.s32 	%p22, %r320, 5;
	@%p22 bra 	$L__BB0_6;
	st.global.u32 	[%rd2+4], %r331;
	st.global.u32 	[%rd2+8], %r330;
	st.global.u32 	[%rd2+12], %r329;
	st.global.u32 	[%rd2+16], %r328;
	st.global.u32 	[%rd2+20], %r327;
	add.s32 	%r314, %r314, 1;
	setp.lt.u32 	%p23, %r314, %r3;
	@%p23 bra 	$L__BB0_5;
$L__BB0_42:
	shr.u64 	%rd7, %rd17, 2;
	add.s32 	%r313, %r313, 1;
	setp.gt.u64 	%p24, %rd17, 3;
	mov.u64 	%rd17, %rd7;
	@%p24 bra 	$L__BB0_3;
$L__BB0_43:
	mov.b32 	%r312, 0;
	st.global.v2.u32 	[%rd2+24], {%r312, %r312};
	st.global.u32 	[%rd2+32], %r312;
	mov.b64 	%rd16, 0;
	st.global.u64 	[%rd2+40], %rd16;
$L__BB0_44:
	ret;

}
	// .globl	_Z9cudaMontePdiP17curandStateXORWOW
.visible .entry _Z9cudaMontePdiP17curandStateXORWOW(
	.param .u64 .ptr .align 1 _Z9cudaMontePdiP17curandStateXORWOW_param_0,
	.param .u32 _Z9cudaMontePdiP17curandStateXORWOW_param_1,
	.param .u64 .ptr .align 1 _Z9cudaMontePdiP17curandStateXORWOW_param_2
)
{
	.reg .pred 	%p<12>;
	.reg .b32 	%r<58>;
	.reg .b32 	%f<5>;
	.reg .b64 	%rd<26>;
	.reg .b64 	%fd<85>;

	ld.param.u64 	%rd9, [_Z9cudaMontePdiP17curandStateXORWOW_param_0];
	ld.param.u32 	%r20, [_Z9cudaMontePdiP17curandStateXORWOW_param_1];
	ld.param.u64 	%rd8, [_Z9cudaMontePdiP17curandStateXORWOW_param_2];
	cvta.to.global.u64 	%rd1, %rd9;
	mov.u32 	%r21, %ctaid.x;
	mov.u32 	%r22, %ntid.x;
	mov.u32 	%r23, %tid.x;
	mad.lo.s32 	%r1, %r21, %r22, %r23;
	setp.ge.s32 	%p1, %r1, %r20;
	@%p1 bra 	$L__BB1_4;
	cvta.to.global.u64 	%rd10, %rd8;
	mul.wide.s32 	%rd11, %r1, 48;
	add.s64 	%rd12, %rd10, %rd11;
	ld.global.v2.u32 	{%r24, %r25}, [%rd12];
	shr.u32 	%r26, %r25, 2;
	xor.b32  	%r27, %r26, %r25;
	ld.global.v2.u32 	{%r28, %r29}, [%rd12+8];
	ld.global.v2.u32 	{%r30, %r31}, [%rd12+16];
	shl.b32 	%r32, %r31, 4;
	shl.b32 	%r33, %r27, 1;
	xor.b32  	%r34, %r33, %r32;
	xor.b32  	%r35, %r34, %r27;
	xor.b32  	%r36, %r35, %r31;
	add.s32 	%r37, %r24, %r36;
	add.s32 	%r38, %r37, 362437;
	cvt.rn.f32.u32 	%f1, %r38;
	fma.rn.f32 	%f2, %f1, 0f2F800000, 0f2F000000;
	cvt.f64.f32 	%fd15, %f2;
	shr.u32 	%r39, %r28, 2;
	xor.b32  	%r40, %r39, %r28;
	st.global.v2.u32 	[%rd12+8], {%r30, %r31};
	shl.b32 	%r41, %r36, 4;
	shl.b32 	%r42, %r40, 1;
	xor.b32  	%r43, %r42, %r41;
	xor.b32  	%r44, %r43, %r40;
	xor.b32  	%r45, %r44, %r36;
	st.global.v2.u32 	[%rd12+16], {%r36, %r45};
	add.s32 	%r46, %r24, 724874;
	st.global.v2.u32 	[%rd12], {%r46, %r29};
	add.s32 	%r47, %r45, %r46;
	cvt.rn.f32.u32 	%f3, %r47;
	fma.rn.f32 	%f4, %f3, 0f2F800000, 0f2F000000;
	cvt.f64.f32 	%fd16, %f4;
	mul.f64 	%fd17, %fd16, %fd16;
	fma.rn.f64 	%fd18, %fd15, %fd15, %fd17;
	setp.gtu.f64 	%p2, %fd18, 0d3FF0000000000000;
	@%p2 bra 	$L__BB1_3;
	mul.wide.s32 	%rd13, %r1, 8;
	add.s64 	%rd14, %rd1, %rd13;
	mov.b64 	%rd15, 4607182418800017408;
	st.global.u64 	[%rd14], %rd15;
	bra.uni 	$L__BB1_4;
$L__BB1_3:
	mul.wide.s32 	%rd16, %r1, 8;
	add.s64 	%rd17, %rd1, %rd16;
	mov.b64 	%rd18, 0;
	st.global.u64 	[%rd17], %rd18;
$L__BB1_4:
	bar.sync 	0;
	setp.lt.s32 	%p3, %r20, 2;
	@%p3 bra 	$L__BB1_19;
	ld.global.f64 	%fd84, [%rd1];
	add.s32 	%r2, %r20, -1;
	add.s32 	%r49, %r20, -2;
	and.b32  	%r3, %r2, 15;
	setp.lt.u32 	%p4, %r49, 15;
	mov.b32 	%r55, 1;
	@%p4 bra 	$L__BB1_9;
	and.b32  	%r51, %r2, -16;
	neg.s32 	%r53, %r51;
	add.s64 	%rd24, %rd1, 64;
	mov.b32 	%r52, 0;
$L__BB1_7:
	.pragma "nounroll";
	ld.global.f64 	%fd20, [%rd24+-56];
	add.f64 	%fd21, %fd20, %fd84;
	ld.global.f64 	%fd22, [%rd24+-48];
	add.f64 	%fd23, %fd22, %fd21;
	ld.global.f64 	%fd24, [%rd24+-40];
	add.f64 	%fd25, %fd24, %fd23;
	ld.global.f64 	%fd26, [%rd24+-32];
	add.f64 	%fd27, %fd26, %fd25;
	ld.global.f64 	%fd28, [%rd24+-24];
	add.f64 	%fd29, %fd28, %fd27;
	ld.global.f64 	%fd30, [%rd24+-16];
	add.f64 	%fd31, %fd30, %fd29;
	ld.global.f64 	%fd32, [%rd24+-8];
	add.f64 	%fd33, %fd32, %fd31;
	ld.global.f64 	%fd34, [%rd24];
	add.f64 	%fd35, %fd34, %fd33;
	ld.global.f64 	%fd36, [%rd24+8];
	add.f64 	%fd37, %fd36, %fd35;
	ld.global.f64 	%fd38, [%rd24+16];
	add.f64 	%fd39, %fd38, %fd37;
	ld.global.f64 	%fd40, [%rd24+24];
	add.f64 	%fd41, %fd40, %fd39;
	ld.global.f64 	%fd42, [%rd24+32];
	add.f64 	%fd43, %fd42, %fd41;
	ld.global.f64 	%fd44, [%rd24+40];
	add.f64 	%fd45, %fd44, %fd43;
	ld.global.f64 	%fd46, [%rd24+48];
	add.f64 	%fd47, %fd46, %fd45;
	ld.global.f64 	%fd48, [%rd24+56];
	add.f64 	%fd49, %fd48, %fd47;
	ld.global.f64 	%fd50, [%rd24+64];
	add.f64 	%fd84, %fd50, %fd49;
	add.s32 	%r53, %r53, 16;
	add.s32 	%r52, %r52, 16;
	add.s64 	%rd24, %rd24, 128;
	setp.ne.s32 	%p5, %r53, 0;
	@%p5 bra 	$L__BB1_7;
	add.s32 	%r55, %r52, 1;
$L__BB1_9:
	setp.eq.s32 	%p6, %r3, 0;
	@%p6 bra 	$L__BB1_18;
	and.b32  	%r11, %r2, 7;
	setp.lt.u32 	%p7, %r3, 8;
	@%p7 bra 	$L__BB1_12;
	mul.wide.u32 	%rd19, %r55, 8;
	add.s64 	%rd20, %rd1, %rd19;
	ld.global.f64 	%fd52, [%rd20];
	add.f64 	%fd53, %fd52, %fd84;
	ld.global.f64 	%fd54, [%rd20+8];
	add.f64 	%fd55, %fd54, %fd53;
	ld.global.f64 	%fd56, [%rd20+16];
	add.f64 	%fd57, %fd56, %fd55;
	ld.global.f64 	%fd58, [%rd20+24];
	add.f64 	%fd59, %fd58, %fd57;
	ld.global.f64 	%fd60, [%rd20+32];
	add.f64 	%fd61, %fd60, %fd59;
	ld.global.f64 	%fd62, [%rd20+40];
	add.f64 	%fd63, %fd62, %fd61;
	ld.global.f64 	%fd64, [%rd20+48];
	add.f64 	%fd65, %fd64, %fd63;
	ld.global.f64 	%fd66, [%rd20+56];
	add.f64 	%fd84, %fd66, %fd65;
	add.s32 	%r55, %r55, 8;
$L__BB1_12:
	setp.eq.s32 	%p8, %r11, 0;
	@%p8 bra 	$L__BB1_18;
	and.b32  	%r14, %r2, 3;
	setp.lt.u32 	%p9, %r11, 4;
	@%p9 bra 	$L__BB1_15;
	mul.wide.u32 	%rd21, %r55, 8;
	add.s64 	%rd22, %rd1, %rd21;
	ld.global.f64 	%fd68, [%rd22];
	add.f64 	%fd69, %fd68, %fd84;
	ld.global.f64 	%fd70, [%rd22+8];
	add.f64 	%fd71, %fd70, %fd69;
	ld.global.f64 	%fd72, [%rd22+16];
	add.f64 	%fd73, %fd72, %fd71;
	ld.global.f64 	%fd74, [%rd22+24];
	add.f64 	%fd84, %fd74, %fd73;
	add.s32 	%r55, %r55, 4;
$L__BB1_15:
	setp.eq.s32 	%p10, %r14, 0;
	@%p10 bra 	$L__BB1_18;
	mul.wide.u32 	%rd23, %r55, 8;
	add.s64 	%rd25, %rd1, %rd23;
	neg.s32 	%r57, %r14;
$L__BB1_17:
	.pragma "nounroll";
	ld.global.f64 	%fd75, [%rd25];
	add.f64 	%fd84, %fd75, %fd84;
	add.s64 	%rd25, %rd25, 8;
	add.s32 	%r57, %r57, 1;
	setp.ne.s32 	%p11, %r57, 0;
	@%p11 bra 	$L__BB1_17;
$L__BB1_18:
	st.global.f64 	[%rd1], %fd84;
$L__BB1_19:
	ret;

}


// ===== COMPILED SASS (sm_100) =====

	.target	sm_100

	.elftype	@"ET_EXEC"


//--------------------- .note.nv.tkinfo           --------------------------
	.section	.note.nv.tkinfo,"",@"SHT_NOTE"
	.sectionflags	@"SHF_NOTE_NV_TKINFO"
	.tkinfo
        /*0018*/ 	.word	0x00000002
        /*0030*/ 	.string	""
        /*0030*/ 	.string	"ptxas"
        /*0030*/ 	.string	"Cuda compilation tools, release 13.0, V13.0.88"
        /*0030*/ 	.string	"Build cuda_13.0.r13.0/compiler.36424714_0"
        /*0030*/ 	.string	"-arch sm_100 -m 64 "



//--------------------- .note.nv.cuinfo           --------------------------
	.section	.note.nv.cuinfo,"",@"SHT_NOTE"
	.sectionflags	@"SHF_NOTE_NV_CUINFO"
        /*0018*/ 	.short	0x0002
        /*001a*/ 	.short	0x0064
        /*001c*/ 	.short	0x0082
	.zero		2


//--------------------- .nv.info                  --------------------------
	.section	.nv.info,"",@"SHT_CUDA_INFO"
	.align	4


	//----- nvinfo : EIATTR_REGCOUNT
	.align		4
        /*0000*/ 	.byte	0x04, 0x2f
        /*0002*/ 	.short	(.L_10 - .L_9)
	.align		4
.L_9:
        /*0004*/ 	.word	index@(_Z10init_stuffP17curandStateXORWOWi)
        /*0008*/ 	.word	0x0000001f


	//----- nvinfo : EIATTR_FRAME_SIZE
	.align		4
.L_10:
        /*000c*/ 	.byte	0x04, 0x11
        /*000e*/ 	.short	(.L_12 - .L_11)
	.align		4
.L_11:
        /*0010*/ 	.word	index@(_Z10init_stuffP17curandStateXORWOWi)
        /*0014*/ 	.word	0x00000000


	//----- nvinfo : EIATTR_REGCOUNT
	.align		4
.L_12:
        /*0018*/ 	.byte	0x04, 0x2f
        /*001a*/ 	.short	(.L_14 - .L_13)
	.align		4
.L_13:
        /*001c*/ 	.word	index@(_Z9cudaMontePdiP17curandStateXORWOW)
        /*0020*/ 	.word	0x0000001d


	//----- nvinfo : EIATTR_FRAME_SIZE
	.align		4
.L_14:
        /*0024*/ 	.byte	0x04, 0x11
        /*0026*/ 	.short	(.L_16 - .L_15)
	.align		4
.L_15:
        /*0028*/ 	.word	index@(_Z9cudaMontePdiP17curandStateXORWOW)
        /*002c*/ 	.word	0x00000000


	//----- nvinfo : EIATTR_MIN_STACK_SIZE
	.align		4
.L_16:
        /*0030*/ 	.byte	0x04, 0x12
        /*0032*/ 	.short	(.L_18 - .L_17)
	.align		4
.L_17:
        /*0034*/ 	.word	index@(_Z9cudaMontePdiP17curandStateXORWOW)
        /*0038*/ 	.word	0x00000000


	//----- nvinfo : EIATTR_MIN_STACK_SIZE
	.align		4
.L_18:
        /*003c*/ 	.byte	0x04, 0x12
        /*003e*/ 	.short	(.L_20 - .L_19)
	.align		4
.L_19:
        /*0040*/ 	.word	index@(_Z10init_stuffP17curandStateXORWOWi)
        /*0044*/ 	.word	0x00000000
.L_20:


//--------------------- .nv.compat                --------------------------
	.section	.nv.compat,"",@"SHT_CUDA_COMPAT_INFO"
	.align	4
        /*0000*/ 	.byte	0x02, 0x09, 0x00, 0x00, 0x02, 0x02, 0x01, 0x00, 0x02, 0x05, 0x05, 0x00, 0x03, 0x07, 0x01, 0x01
        /*0010*/ 	.byte	0x02, 0x03, 0x00, 0x00, 0x02, 0x06, 0x01, 0x00, 0x04, 0x0b, 0x08, 0x00, 0x01, 0x00, 0x00, 0x00
        /*0020*/ 	.byte	0x00, 0x00, 0x00, 0x00


//--------------------- .nv.info._Z9cudaMontePdiP17curandStateXORWOW --------------------------
	.section	.nv.info._Z9cudaMontePdiP17curandStateXORWOW,"",@"SHT_CUDA_INFO"
	.sectionflags	@""
	.align	4


	//----- nvinfo : EIATTR_CUDA_API_VERSION
	.align		4
        /*0000*/ 	.byte	0x04, 0x37
        /*0002*/ 	.short	(.L_22 - .L_21)
.L_21:
        /*0004*/ 	.word	0x00000082


	//----- nvinfo : EIATTR_KPARAM_INFO
	.align		4
.L_22:
        /*0008*/ 	.byte	0x04, 0x17
        /*000a*/ 	.short	(.L_24 - .L_23)
.L_23:
        /*000c*/ 	.word	0x00000000
        /*0010*/ 	.short	0x0002
        /*0012*/ 	.short	0x0010
        /*0014*/ 	.byte	0x00, 0xf5, 0x21, 0x00


	//----- nvinfo : EIATTR_KPARAM_INFO
	.align		4
.L_24:
        /*0018*/ 	.byte	0x04, 0x17
        /*001a*/ 	.short	(.L_26 - .L_25)
.L_25:
        /*001c*/ 	.word	0x00000000
        /*0020*/ 	.short	0x0001
        /*0022*/ 	.short	0x0008
        /*0024*/ 	.byte	0x00, 0xf0, 0x11, 0x00


	//----- nvinfo : EIATTR_KPARAM_INFO
	.align		4
.L_26:
        /*0028*/ 	.byte	0x04, 0x17
        /*002a*/ 	.short	(.L_28 - .L_27)
.L_27:
        /*002c*/ 	.word	0x00000000
        /*0030*/ 	.short	0x0000
        /*0032*/ 	.short	0x0000
        /*0034*/ 	.byte	0x00, 0xf5, 0x21, 0x00


	//----- nvinfo : EIATTR_SPARSE_MMA_MASK
	.align		4
.L_28:
        /*0038*/ 	.byte	0x03, 0x50
        /*003a*/ 	.short	0x0000


	//----- nvinfo : EIATTR_MAXREG_COUNT
	.align		4
        /*003c*/ 	.byte	0x03, 0x1b
        /*003e*/ 	.short	0x00ff


	//----- nvinfo : EIATTR_NUM_BARRIERS
	.align		4
        /*0040*/ 	.byte	0x02, 0x4c
        /*0042*/ 	.byte	0x01
	.zero		1


	//----- nvinfo : EIATTR_MERCURY_ISA_VERSION
	.align		4
        /*0044*/ 	.byte	0x03, 0x5f
        /*0046*/ 	.short	0x0101


	//----- nvinfo : EIATTR_VRC_CTA_INIT_COUNT
	.align		4
        /*0048*/ 	.byte	0x02, 0x4a
	.zero		1
	.zero		1


	//----- nvinfo : EIATTR_EXIT_INSTR_OFFSETS
	.align		4
        /*004c*/ 	.byte	0x04, 0x1c
        /*004e*/ 	.short	(.L_30 - .L_29)


	//   ....[0]....
.L_29:
        /*0050*/ 	.word	0x00000340


	//   ....[1]....
        /*0054*/ 	.word	0x00000a30


	//----- nvinfo : EIATTR_CRS_STACK_SIZE
	.align		4
.L_30:
        /*0058*/ 	.byte	0x04, 0x1e
        /*005a*/ 	.short	(.L_32 - .L_31)
.L_31:
        /*005c*/ 	.word	0x00000000


	//----- nvinfo : EIATTR_CBANK_PARAM_SIZE
	.align		4
.L_32:
        /*0060*/ 	.byte	0x03, 0x19
        /*0062*/ 	.short	0x0018


	//----- nvinfo : EIATTR_PARAM_CBANK
	.align		4
        /*0064*/ 	.byte	0x04, 0x0a
        /*0066*/ 	.short	(.L_34 - .L_33)
	.align		4
.L_33:
        /*0068*/ 	.word	index@(.nv.constant0._Z9cudaMontePdiP17curandStateXORWOW)
        /*006c*/ 	.short	0x0380
        /*006e*/ 	.short	0x0018


	//----- nvinfo : EIATTR_SW_WAR
	.align		4
.L_34:
        /*0070*/ 	.byte	0x04, 0x36
        /*0072*/ 	.short	(.L_36 - .L_35)
.L_35:
        /*0074*/ 	.word	0x00000008
.L_36:


//--------------------- .nv.info._Z10init_stuffP17curandStateXORWOWi --------------------------
	.section	.nv.info._Z10init_stuffP17curandStateXORWOWi,"",@"SHT_CUDA_INFO"
	.sectionflags	@""
	.align	4


	//----- nvinfo : EIATTR_CUDA_API_VERSION
	.align		4
        /*0000*/ 	.byte	0x04, 0x37
        /*0002*/ 	.short	(.L_38 - .L_37)
.L_37:
        /*0004*/ 	.word	0x00000082


	//----- nvinfo : EIATTR_KPARAM_INFO
	.align		4
.L_38:
        /*0008*/ 	.byte	0x04, 0x17
        /*000a*/ 	.short	(.L_40 - .L_39)
.L_39:
        /*000c*/ 	.word	0x00000000
        /*0010*/ 	.short	0x0001
        /*0012*/ 	.short	0x0008
        /*0014*/ 	.byte	0x00, 0xf0, 0x11, 0x00


	//----- nvinfo : EIATTR_KPARAM_INFO
	.align		4
.L_40:
        /*0018*/ 	.byte	0x04, 0x17
        /*001a*/ 	.short	(.L_42 - .L_41)
.L_41:
        /*001c*/ 	.word	0x00000000
        /*0020*/ 	.short	0x0000
        /*0022*/ 	.short	0x0000
        /*0024*/ 	.byte	0x00, 0xf5, 0x21, 0x00


	//----- nvinfo : EIATTR_SPARSE_MMA_MASK
	.align		4
.L_42:
        /*0028*/ 	.byte	0x03, 0x50
        /*002a*/ 	.short	0x0000


	//----- nvinfo : EIATTR_MAXREG_COUNT
	.align		4
        /*002c*/ 	.byte	0x03, 0x1b
        /*002e*/ 	.short	0x00ff


	//----- nvinfo : EIATTR_MERCURY_ISA_VERSION
	.align		4
        /*0030*/ 	.byte	0x03, 0x5f
        /*0032*/ 	.short	0x0101


	//----- nvinfo : EIATTR_VRC_CTA_INIT_COUNT
	.align		4
        /*0034*/ 	.byte	0x02, 0x4a
	.zero		1
	.zero		1


	//----- nvinfo : EIATTR_EXIT_INSTR_OFFSETS
	.align		4
        /*0038*/ 	.byte	0x04, 0x1c
        /*003a*/ 	.short	(.L_44 - .L_43)


	//   ....[0]....
.L_43:
        /*003c*/ 	.word	0x00000070


	//   ....[1]....
        /*0040*/ 	.word	0x00000eb0


	//----- nvinfo : EIATTR_CRS_STACK_SIZE
	.align		4
.L_44:
        /*0044*/ 	.byte	0x04, 0x1e
        /*0046*/ 	.short	(.L_46 - .L_45)
.L_45:
        /*0048*/ 	.word	0x00000000


	//----- nvinfo : EIATTR_CBANK_PARAM_SIZE
	.align		4
.L_46:
        /*004c*/ 	.byte	0x03, 0x19
        /*004e*/ 	.short	0x000c


	//----- nvinfo : EIATTR_PARAM_CBANK
	.align		4
        /*0050*/ 	.byte	0x04, 0x0a
        /*0052*/ 	.short	(.L_48 - .L_47)
	.align		4
.L_47:
        /*0054*/ 	.word	index@(.nv.constant0._Z10init_stuffP17curandStateXORWOWi)
        /*0058*/ 	.short	0x0380
        /*005a*/ 	.short	0x000c


	//----- nvinfo : EIATTR_SW_WAR
	.align		4
.L_48:
        /*005c*/ 	.byte	0x04, 0x36
        /*005e*/ 	.short	(.L_50 - .L_49)
.L_49:
        /*0060*/ 	.word	0x00000008
.L_50:


//--------------------- .nv.callgraph             --------------------------
	.section	.nv.callgraph,"",@"SHT_CUDA_CALLGRAPH"
	.align	4
	.sectionentsize	8
	.align		4
        /*0000*/ 	.word	0x00000000
	.align		4
        /*0004*/ 	.word	0xffffffff
	.align		4
        /*0008*/ 	.word	0x00000000
	.align		4
        /*000c*/ 	.word	0xfffffffe
	.align		4
        /*0010*/ 	.word	0x00000000
	.align		4
        /*0014*/ 	.word	0xfffffffd
	.align		4
        /*0018*/ 	.word	0x00000000
	.align		4
        /*001c*/ 	.word	0xfffffffc


//--------------------- .nv.constant4             --------------------------
	.section	.nv.constant4,"a",@progbits
	.align	8
	.align		8
.nv.constant4:
        /*0000*/ 	.dword	precalc_xorwow_matrix
	.align		8
        /*0008*/ 	.dword	precalc_xorwow_offset_matrix
	.align		8
        /*0010*/ 	.dword	mrg32k3aM1
	.align		8
        /*0018*/ 	.dword	mrg32k3aM2
	.align		8
        /*0020*/ 	.dword	mrg32k3aM1SubSeq
	.align		8
        /*0028*/ 	.dword	mrg32k3aM2SubSeq
	.align		8
        /*0030*/ 	.dword	mrg32k3aM1Seq
	.align		8
        /*0038*/ 	.dword	mrg32k3aM2Seq


//--------------------- .nv.constant3             --------------------------
	.section	.nv.constant3,"a",@progbits
	.align	8
.nv.constant3:
	.type		__cr_lgamma_table,@object
	.size		__cr_lgamma_table,(.L_8 - __cr_lgamma_table)
__cr_lgamma_table:
        /*0000*/ 	.byte	0x00, 0x00, 0x00, 0x00, 0x00, 0x00, 0x00, 0x00, 0x00, 0x00, 0x00, 0x00, 0x00, 0x00, 0x00, 0x00
        /*0010*/ 	.byte	0xef, 0x39, 0xfa, 0xfe, 0x42, 0x2e, 0xe6, 0x3f, 0x02, 0x20, 0x2a, 0xfa, 0x0b, 0xab, 0xfc, 0x3f
        /*0020*/ 	.byte	0xf9, 0x2c, 0x92, 0x7c, 0xa7, 0x6c, 0x09, 0x40, 0xc9, 0x79, 0x44, 0x3c, 0x64, 0x26, 0x13, 0x40
        /*0030*/ 	.byte	0xca, 0x01, 0xcf, 0x3a, 0x27, 0x51, 0x1a, 0x40, 0x30, 0xcc, 0x2d, 0xf3, 0xe1, 0x0c, 0x21, 0x40
        /*0040*/ 	.byte	0x0d, 0xb7, 0xfc, 0x82, 0x8e, 0x35, 0x25, 0x40
.L_8:


//--------------------- .text._Z9cudaMontePdiP17curandStateXORWOW --------------------------
	.section	.text._Z9cudaMontePdiP17curandStateXORWOW,"ax",@progbits
	.align	128
        .global         _Z9cudaMontePdiP17curandStateXORWOW
        .type           _Z9cudaMontePdiP17curandStateXORWOW,@function
        .size           _Z9cudaMontePdiP17curandStateXORWOW,(.L_x_18 - _Z9cudaMontePdiP17curandStateXORWOW)
        .other          _Z9cudaMontePdiP17curandStateXORWOW,@"STO_CUDA_ENTRY STV_DEFAULT"
_Z9cudaMontePdiP17curandStateXORWOW:
.text._Z9cudaMontePdiP17curandStateXORWOW:
[----:B------:R-:W-:Y:S01]  /*0000*/  LDC R1, c[0x0][0x37c] ;  /* 0x0000df00ff017b82 */ /* 0x000fe20000000800 */
[----:B------:R-:W0:Y:S07]  /*0010*/  S2R R2, SR_TID.X ;  /* 0x0000000000027919 */ /* 0x000e2e0000002100 */
[----:B------:R-:W0:Y:S01]  /*0020*/  S2UR UR4, SR_CTAID.X ;  /* 0x00000000000479c3 */ /* 0x000e220000002500 */
[----:B------:R-:W1:Y:S01]  /*0030*/  LDCU.64 UR6, c[0x0][0x358] ;  /* 0x00006b00ff0677ac */ /* 0x000e620008000a00 */
[----:B------:R-:W-:Y:S06]  /*0040*/  BSSY.RECONVERGENT B0, `(.L_x_0) ;  /* 0x000002e000007945 */ /* 0x000fec0003800200 */
[----:B------:R-:W0:Y:S08]  /*0050*/  LDC R11, c[0x0][0x360] ;  /* 0x0000d800ff0b7b82 */ /* 0x000e300000000800 */
[----:B------:R-:W2:Y:S01]  /*0060*/  LDC R0, c[0x0][0x388] ;  /* 0x0000e200ff007b82 */ /* 0x000ea20000000800 */
[----:B0-----:R-:W-:-:S05]  /*0070*/  IMAD R11, R11, UR4, R2 ;  /* 0x000000040b0b7c24 */ /* 0x001fca000f8e0202 */
[----:B--2---:R-:W-:Y:S02]  /*0080*/  ISETP.GE.AND P1, PT, R11, R0, PT ;  /* 0x000000000b00720c */ /* 0x004fe40003f26270 */
[----:B------:R-:W-:-:S11]  /*0090*/  ISETP.GE.AND P0, PT, R0, 0x2, PT ;  /* 0x000000020000780c */ /* 0x000fd60003f06270 */
[----:B-1----:R-:W-:Y:S05]  /*00a0*/  @P1 BRA `(.L_x_1) ;  /* 0x00000000009c1947 */ /* 0x002fea0003800000 */
[----:B------:R-:W0:Y:S08]  /*00b0*/  LDC.64 R4, c[0x0][0x390] ;  /* 0x0000e400ff047b82 */ /* 0x000e300000000a00 */
[----:B------:R-:W1:Y:S01]  /*00c0*/  LDC.64 R16, c[0x0][0x380] ;  /* 0x0000e000ff107b82 */ /* 0x000e620000000a00 */
[----:B0-----:R-:W-:-:S05]  /*00d0*/  IMAD.WIDE R4, R11, 0x30, R4 ;  /* 0x000000300b047825 */ /* 0x001fca00078e0204 */
[----:B------:R-:W2:Y:S04]  /*00e0*/  LDG.E.64 R12, desc[UR6][R4.64] ;  /* 0x00000006040c7981 */ /* 0x000ea8000c1e1b00 */
[----:B------:R-:W3:Y:S04]  /*00f0*/  LDG.E.64 R6, desc[UR6][R4.64+0x10] ;  /* 0x0000100604067981 */ /* 0x000ee8000c1e1b00 */
[----:B------:R-:W4:Y:S01]  /*0100*/  LDG.E.64 R8, desc[UR6][R4.64+0x8] ;  /* 0x0000080604087981 */ /* 0x000f22000c1e1b00 */
[----:B--2---:R-:W-:-:S04]  /*0110*/  SHF.R.U32.HI R2, RZ, 0x2, R13 ;  /* 0x00000002ff027819 */ /* 0x004fc8000001160d */
[----:B------:R-:W-:Y:S01]  /*0120*/  LOP3.LUT R2, R2, R13, RZ, 0x3c, !PT ;  /* 0x0000000d02027212 */ /* 0x000fe200078e3cff */
[----:B---3--:R-:W-:Y:S01]  /*0130*/  IMAD.SHL.U32 R3, R7, 0x10, RZ ;  /* 0x0000001007037824 */ /* 0x008fe200078e00ff */
[----:B------:R0:W-:Y:S01]  /*0140*/  STG.E.64 desc[UR6][R4.64+0x8], R6 ;  /* 0x0000080604007986 */ /* 0x0001e2000c101b06 */
[----:B----4-:R-:W-:Y:S02]  /*0150*/  SHF.R.U32.HI R13, RZ, 0x2, R8 ;  /* 0x00000002ff0d7819 */ /* 0x010fe40000011608 */
[----:B------:R-:W-:Y:S02]  /*0160*/  IMAD.SHL.U32 R10, R2, 0x2, RZ ;  /* 0x00000002020a7824 */ /* 0x000fe400078e00ff */
[----:B------:R-:W-:-:S03]  /*0170*/  LOP3.LUT R13, R13, R8, RZ, 0x3c, !PT ;  /* 0x000000080d0d7212 */ /* 0x000fc600078e3cff */
[----:B------:R-:W-:Y:S02]  /*0180*/  LOP3.LUT R2, R2, R10, R3, 0x96, !PT ;  /* 0x0000000a02027212 */ /* 0x000fe400078e9603 */
[----:B------:R-:W-:Y:S02]  /*0190*/  IMAD.SHL.U32 R3, R13, 0x2, RZ ;  /* 0x000000020d037824 */ /* 0x000fe400078e00ff */
[----:B------:R-:W-:-:S05]  /*01a0*/  LOP3.LUT R2, R2, R7, RZ, 0x3c, !PT ;  /* 0x0000000702027212 */ /* 0x000fca00078e3cff */
[----:B------:R-:W-:-:S05]  /*01b0*/  IMAD.SHL.U32 R8, R2, 0x10, RZ ;  /* 0x0000001002087824 */ /* 0x000fca00078e00ff */
[----:B------:R-:W-:Y:S01]  /*01c0*/  LOP3.LUT R3, R13, R3, R8, 0x96, !PT ;  /* 0x000000030d037212 */ /* 0x000fe200078e9608 */
[C---:B------:R-:W-:Y:S01]  /*01d0*/  VIADD R8, R12.reuse, 0xb0f8a ;  /* 0x000b0f8a0c087836 */ /* 0x040fe20000000000 */
[----:B------:R-:W-:Y:S01]  /*01e0*/  IADD3 R12, PT, PT, R12, 0x587c5, R2 ;  /* 0x000587c50c0c7810 */ /* 0x000fe20007ffe002 */
[----:B------:R-:W-:Y:S01]  /*01f0*/  IMAD.MOV.U32 R13, RZ, RZ, 0x2f800000 ;  /* 0x2f800000ff0d7424 */ /* 0x000fe200078e00ff */
[----:B------:R-:W-:Y:S02]  /*0200*/  LOP3.LUT R3, R3, R2, RZ, 0x3c, !PT ;  /* 0x0000000203037212 */ /* 0x000fe400078e3cff */
[----:B------:R-:W-:Y:S01]  /*0210*/  I2FP.F32.U32 R12, R12 ;  /* 0x0000000c000c7245 */ /* 0x000fe20000201000 */
[----:B------:R0:W-:Y:S01]  /*0220*/  STG.E.64 desc[UR6][R4.64], R8 ;  /* 0x0000000804007986 */ /* 0x0001e2000c101b06 */
[----:B------:R-:W-:-:S03]  /*0230*/  IADD3 R10, PT, PT, R3, R8, RZ ;  /* 0x00000008030a7210 */ /* 0x000fc60007ffe0ff */
[-C--:B------:R-:W-:Y:S01]  /*0240*/  FFMA R18, R12, R13.reuse, 1.1641532182693481445e-10 ;  /* 0x2f0000000c127423 */ /* 0x080fe2000000000d */
[----:B------:R-:W-:Y:S01]  /*0250*/  I2FP.F32.U32 R10, R10 ;  /* 0x0000000a000a7245 */ /* 0x000fe20000201000 */
[----:B------:R0:W-:Y:S04]  /*0260*/  STG.E.64 desc[UR6][R4.64+0x10], R2 ;  /* 0x0000100204007986 */ /* 0x0001e8000c101b06 */
[----:B------:R-:W-:Y:S01]  /*0270*/  FFMA R19, R10, R13, 1.1641532182693481445e-10 ;  /* 0x2f0000000a137423 */ /* 0x000fe2000000000d */
[----:B-1----:R-:W-:Y:S01]  /*0280*/  IMAD.WIDE R10, R11, 0x8, R16 ;  /* 0x000000080b0a7825 */ /* 0x002fe200078e0210 */
[----:B------:R-:W-:Y:S08]  /*0290*/  F2F.F64.F32 R12, R18 ;  /* 0x00000012000c7310 */ /* 0x000ff00000201800 */
[----:B------:R-:W1:Y:S02]  /*02a0*/  F2F.F64.F32 R14, R19 ;  /* 0x00000013000e7310 */ /* 0x000e640000201800 */
[----:B-1----:R-:W-:-:S08]  /*02b0*/  DMUL R14, R14, R14 ;  /* 0x0000000e0e0e7228 */ /* 0x002fd00000000000 */
[----:B------:R-:W-:-:S08]  /*02c0*/  DFMA R14, R12, R12, R14 ;  /* 0x0000000c0c0e722b */ /* 0x000fd0000000000e */
[----:B------:R-:W-:-:S14]  /*02d0*/  DSETP.GTU.AND P1, PT, R14, 1, PT ;  /* 0x3ff000000e00742a */ /* 0x000fdc0003f2c000 */
[----:B------:R-:W-:Y:S02]  /*02e0*/  @!P1 IMAD.MOV.U32 R12, RZ, RZ, 0x0 ;  /* 0x00000000ff0c9424 */ /* 0x000fe400078e00ff */
[----:B------:R-:W-:-:S05]  /*02f0*/  @!P1 IMAD.MOV.U32 R13, RZ, RZ, 0x3ff00000 ;  /* 0x3ff00000ff0d9424 */ /* 0x000fca00078e00ff */
[----:B------:R0:W-:Y:S04]  /*0300*/  @!P1 STG.E.64 desc[UR6][R10.64], R12 ;  /* 0x0000000c0a009986 */ /* 0x0001e8000c101b06 */
[----:B------:R0:W-:Y:S02]  /*0310*/  @P1 STG.E.64 desc[UR6][R10.64], RZ ;  /* 0x000000ff0a001986 */ /* 0x0001e4000c101b06 */
.L_x_1:
[----:B------:R-:W-:Y:S05]  /*0320*/  BSYNC.RECONVERGENT B0 ;  /* 0x0000000000007941 */ /* 0x000fea0003800200 */
.L_x_0:
[----:B------:R-:W-:Y:S06]  /*0330*/  BAR.SYNC.DEFER_BLOCKING 0x0 ;  /* 0x0000000000007b1d */ /* 0x000fec0000010000 */
[----:B------:R-:W-:Y:S05]  /*0340*/  @!P0 EXIT ;  /* 0x000000000000894d */ /* 0x000fea0003800000 */
[----:B0-----:R-:W0:Y:S02]  /*0350*/  LDC.64 R4, c[0x0][0x380] ;  /* 0x0000e000ff047b82 */ /* 0x001e240000000a00 */
[----:B0-----:R0:W5:Y:S01]  /*0360*/  LDG.E.64 R8, desc[UR6][R4.64] ;  /* 0x0000000604087981 */ /* 0x001162000c1e1b00 */
[C---:B------:R-:W-:Y:S01]  /*0370*/  VIADD R2, R0.reuse, 0xfffffffe ;  /* 0xfffffffe00027836 */ /* 0x040fe20000000000 */
[----:B------:R-:W-:Y:S01]  /*0380*/  IADD3 R0, PT, PT, R0, -0x1, RZ ;  /* 0xffffffff00007810 */ /* 0x000fe20007ffe0ff */
[----:B------:R-:W-:-:S03]  /*0390*/  IMAD.MOV.U32 R18, RZ, RZ, 0x1 ;  /* 0x00000001ff127424 */ /* 0x000fc600078e00ff */
[----:B------:R-:W-:Y:S02]  /*03a0*/  ISETP.GE.U32.AND P0, PT, R2, 0xf, PT ;  /* 0x0000000f0200780c */ /* 0x000fe40003f06070 */
[----:B------:R-:W-:-:S11]  /*03b0*/  LOP3.LUT R2, R0, 0xf, RZ, 0xc0, !PT ;  /* 0x0000000f00027812 */ /* 0x000fd600078ec0ff */
[----:B0-----:R-:W-:Y:S05]  /*03c0*/  @!P0 BRA `(.L_x_2) ;  /* 0x0000000000bc8947 */ /* 0x001fea0003800000 */
[----:B------:R-:W0:Y:S01]  /*03d0*/  LDCU.64 UR4, c[0x0][0x380] ;  /* 0x00007000ff0477ac */ /* 0x000e220008000a00 */
[----:B------:R-:W-:Y:S01]  /*03e0*/  LOP3.LUT R26, R0, 0xfffffff0, RZ, 0xc0, !PT ;  /* 0xfffffff0001a7812 */ /* 0x000fe200078ec0ff */
[----:B------:R-:W-:-:S04]  /*03f0*/  IMAD.MOV.U32 R3, RZ, RZ, RZ ;  /* 0x000000ffff037224 */ /* 0x000fc800078e00ff */
[----:B------:R-:W-:Y:S01]  /*0400*/  IMAD.MOV R26, RZ, RZ, -R26 ;  /* 0x000000ffff1a7224 */ /* 0x000fe200078e0a1a */
[----:B0-----:R-:W-:-:S04]  /*0410*/  UIADD3 UR4, UP0, UPT, UR4, 0x40, URZ ;  /* 0x0000004004047890 */ /* 0x001fc8000ff1e0ff */
[----:B------:R-:W-:Y:S02]  /*0420*/  UIADD3.X UR5, UPT, UPT, URZ, UR5, URZ, UP0, !UPT ;  /* 0x00000005ff057290 */ /* 0x000fe400087fe4ff */
[----:B------:R-:W-:-:S04]  /*0430*/  IMAD.U32 R6, RZ, RZ, UR4 ;  /* 0x00000004ff067e24 */ /* 0x000fc8000f8e00ff */
[----:B------:R-:W-:-:S07]  /*0440*/  MOV R7, UR5 ;  /* 0x0000000500077c02 */ /* 0x000fce0008000f00 */
.L_x_3:
[----:B------:R-:W2:Y:S04]  /*0450*/  LDG.E.64 R10, desc[UR6][R6.64+-0x38] ;  /* 0xffffc806060a7981 */ /* 0x000ea8000c1e1b00 */
[----:B------:R-:W3:Y:S04]  /*0460*/  LDG.E.64 R12, desc[UR6][R6.64+-0x30] ;  /* 0xffffd006060c7981 */ /* 0x000ee8000c1e1b00 */
[----:B------:R-:W4:Y:S04]  /*0470*/  LDG.E.64 R14, desc[UR6][R6.64+-0x28] ;  /* 0xffffd806060e7981 */ /* 0x000f28000c1e1b00 */
[----:B------:R-:W4:Y:S04]  /*0480*/  LDG.E.64 R16, desc[UR6][R6.64+-0x20] ;  /* 0xffffe00606107981 */ /* 0x000f28000c1e1b00 */
[----:B------:R-:W4:Y:S04]  /*0490*/  LDG.E.64 R18, desc[UR6][R6.64+-0x18] ;  /* 0xffffe80606127981 */ /* 0x000f28000c1e1b00 */
[----:B------:R-:W4:Y:S04]  /*04a0*/  LDG.E.64 R20, desc[UR6][R6.64+-0x10] ;  /* 0xfffff00606147981 */ /* 0x000f28000c1e1b00 */
[----:B------:R-:W4:Y:S04]  /*04b0*/  LDG.E.64 R24, desc[UR6][R6.64+-0x8] ;  /* 0xfffff80606187981 */ /* 0x000f28000c1e1b00 */
[----:B------:R-:W4:Y:S01]  /*04c0*/  LDG.E.64 R22, desc[UR6][R6.64] ;  /* 0x0000000606167981 */ /* 0x000f22000c1e1b00 */
[----:B--2--5:R-:W-:-:S03]  /*04d0*/  DADD R10, R10, R8 ;  /* 0x000000000a0a7229 */ /* 0x024fc60000000008 */
[----:B------:R-:W2:Y:S05]  /*04e0*/  LDG.E.64 R8, desc[UR6][R6.64+0x8] ;  /* 0x0000080606087981 */ /* 0x000eaa000c1e1b00 */
[----:B---3--:R-:W-:Y:S02]  /*04f0*/  DADD R12, R10, R12 ;  /* 0x000000000a0c7229 */ /* 0x008fe4000000000c */
[----:B------:R-:W3:Y:S06]  /*0500*/  LDG.E.64 R10, desc[UR6][R6.64+0x10] ;  /* 0x00001006060a7981 */ /* 0x000eec000c1e1b00 */
[----:B----4-:R-:W-:-:S02]  /*0510*/  DADD R14, R12, R14 ;  /* 0x000000000c0e7229 */ /* 0x010fc4000000000e */
[----:B------:R-:W4:Y:S06]  /*0520*/  LDG.E.64 R12, desc[UR6][R6.64+0x18] ;  /* 0x00001806060c7981 */ /* 0x000f2c000c1e1b00 */
[----:B------:R-:W-:Y:S02]  /*0530*/  DADD R16, R14, R16 ;  /* 0x000000000e107229 */ /* 0x000fe40000000010 */
[----:B------:R-:W4:Y:S06]  /*0540*/  LDG.E.64 R14, desc[UR6][R6.64+0x20] ;  /* 0x00002006060e7981 */ /* 0x000f2c000c1e1b00 */
[----:B------:R-:W-:-:S02]  /*0550*/  DADD R18, R16, R18 ;  /* 0x0000000010127229 */ /* 0x000fc40000000012 */
[----:B------:R-:W4:Y:S06]  /*0560*/  LDG.E.64 R16, desc[UR6][R6.64+0x28] ;  /* 0x0000280606107981 */ /* 0x000f2c000c1e1b00 */
[----:B------:R-:W-:Y:S02]  /*0570*/  DADD R20, R18, R20 ;  /* 0x0000000012147229 */ /* 0x000fe40000000014 */
[----:B------:R-:W4:Y:S06]  /*0580*/  LDG.E.64 R18, desc[UR6][R6.64+0x30] ;  /* 0x0000300606127981 */ /* 0x000f2c000c1e1b00 */
[----:B------:R-:W-:-:S02]  /*0590*/  DADD R24, R20, R24 ;  /* 0x0000000014187229 */ /* 0x000fc40000000018 */
[----:B------:R-:W4:Y:S06]  /*05a0*/  LDG.E.64 R20, desc[UR6][R6.64+0x38] ;  /* 0x0000380606147981 */ /* 0x000f2c000c1e1b00 */
[----:B------:R-:W-:Y:S02]  /*05b0*/  DADD R22, R24, R22 ;  /* 0x0000000018167229 */ /* 0x000fe40000000016 */
[----:B------:R0:W4:Y:S01]  /*05c0*/  LDG.E.64 R24, desc[UR6][R6.64+0x40] ;  /* 0x0000400606187981 */ /* 0x000122000c1e1b00 */
[----:B------:R-:W-:Y:S02]  /*05d0*/  VIADD R26, R26, 0x10 ;  /* 0x000000101a1a7836 */ /* 0x000fe40000000000 */
[----:B------:R-:W-:-:S03]  /*05e0*/  VIADD R3, R3, 0x10 ;  /* 0x0000001003037836 */ /* 0x000fc60000000000 */
[----:B------:R-:W-:Y:S02]  /*05f0*/  ISETP.NE.AND P0, PT, R26, RZ, PT ;  /* 0x000000ff1a00720c */ /* 0x000fe40003f05270 */
[----:B0-----:R-:W-:-:S05]  /*0600*/  IADD3 R6, P1, PT, R6, 0x80, RZ ;  /* 0x0000008006067810 */ /* 0x001fca0007f3e0ff */
[----:B------:R-:W-:Y:S01]  /*0610*/  IMAD.X R7, RZ, RZ, R7, P1 ;  /* 0x000000ffff077224 */ /* 0x000fe200008e0607 */
[----:B--2---:R-:W-:-:S08]  /*0620*/  DADD R8, R22, R8 ;  /* 0x0000000016087229 */ /* 0x004fd00000000008 */
[----:B---3--:R-:W-:-:S08]  /*0630*/  DADD R8, R8, R10 ;  /* 0x0000000008087229 */ /* 0x008fd0000000000a */
[----:B----4-:R-:W-:-:S08]  /*0640*/  DADD R8, R8, R12 ;  /* 0x0000000008087229 */ /* 0x010fd0000000000c */
[----:B------:R-:W-:-:S08]  /*0650*/  DADD R8, R8, R14 ;  /* 0x0000000008087229 */ /* 0x000fd0000000000e */
[----:B------:R-:W-:-:S08]  /*0660*/  DADD R8, R8, R16 ;  /* 0x0000000008087229 */ /* 0x000fd00000000010 */
[----:B------:R-:W-:-:S08]  /*0670*/  DADD R8, R8, R18 ;  /* 0x0000000008087229 */ /* 0x000fd00000000012 */
[----:B------:R-:W-:-:S08]  /*0680*/  DADD R8, R8, R20 ;  /* 0x0000000008087229 */ /* 0x000fd00000000014 */
[----:B------:R-:W-:Y:S01]  /*0690*/  DADD R8, R8, R24 ;  /* 0x0000000008087229 */ /* 0x000fe20000000018 */
[----:B------:R-:W-:Y:S10]  /*06a0*/  @P0 BRA `(.L_x_3) ;  /* 0xfffffffc00680947 */ /* 0x000ff4000383ffff */
[----:B------:R-:W-:-:S07]  /*06b0*/  VIADD R18, R3, 0x1 ;  /* 0x0000000103127836 */ /* 0x000fce0000000000 */
.L_x_2:
[----:B------:R-:W-:-:S13]  /*06c0*/  ISETP.NE.AND P0, PT, R2, RZ, PT ;  /* 0x000000ff0200720c */ /* 0x000fda0003f05270 */
[----:B------:R-:W-:Y:S05]  /*06d0*/  @!P0 BRA `(.L_x_4) ;  /* 0x0000000000d08947 */ /* 0x000fea0003800000 */
[----:B------:R-:W-:Y:S02]  /*06e0*/  ISETP.GE.U32.AND P0, PT, R2, 0x8, PT ;  /* 0x000000080200780c */ /* 0x000fe40003f06070 */
[----:B------:R-:W-:-:S04]  /*06f0*/  LOP3.LUT R19, R0, 0x7, RZ, 0xc0, !PT ;  /* 0x0000000700137812 */ /* 0x000fc800078ec0ff */
[----:B------:R-:W-:-:S07]  /*0700*/  ISETP.NE.AND P1, PT, R19, RZ, PT ;  /* 0x000000ff1300720c */ /* 0x000fce0003f25270 */
[----:B------:R-:W-:Y:S06]  /*0710*/  @!P0 BRA `(.L_x_5) ;  /* 0x00000000004c8947 */ /* 0x000fec0003800000 */
[----:B------:R-:W0:Y:S02]  /*0720*/  LDC.64 R22, c[0x0][0x380] ;  /* 0x0000e000ff167b82 */ /* 0x000e240000000a00 */
[----:B0-----:R-:W-:-:S05]  /*0730*/  IMAD.WIDE.U32 R22, R18, 0x8, R22 ;  /* 0x0000000812167825 */ /* 0x001fca00078e0016 */
        /* <DEDUP_REMOVED lines=8> */
[----:B------:R-:W-:Y:S01]  /*07c0*/  IADD3 R18, PT, PT, R18, 0x8, RZ ;  /* 0x0000000812127810 */ /* 0x000fe20007ffe0ff */
[----:B--2--5:R-:W-:-:S08]  /*07d0*/  DADD R24, R8, R24 ;  /* 0x0000000008187229 */ /* 0x024fd00000000018 */
[----:B---3--:R-:W-:-:S08]  /*07e0*/  DADD R2, R24, R2 ;  /* 0x0000000018027229 */ /* 0x008fd00000000002 */
[----:B----4-:R-:W-:-:S08]  /*07f0*/  DADD R2, R2, R6 ;  /* 0x0000000002027229 */ /* 0x010fd00000000006 */
[----:B------:R-:W-:-:S08]  /*0800*/  DADD R2, R2, R10 ;  /* 0x0000000002027229 */ /* 0x000fd0000000000a */
[----:B------:R-:W-:-:S08]  /*0810*/  DADD R2, R2, R12 ;  /* 0x0000000002027229 */ /* 0x000fd0000000000c */
[----:B------:R-:W-:-:S08]  /*0820*/  DADD R2, R2, R14 ;  /* 0x0000000002027229 */ /* 0x000fd0000000000e */
[----:B------:R-:W-:-:S08]  /*0830*/  DADD R2, R2, R16 ;  /* 0x0000000002027229 */ /* 0x000fd00000000010 */
[----:B------:R-:W-:-:S11]  /*0840*/  DADD R8, R2, R20 ;  /* 0x0000000002087229 */ /* 0x000fd60000000014 */
.L_x_5:
        /* <DEDUP_REMOVED lines=10> */
[----:B------:R-:W4:Y:S01]  /*08f0*/  LDG.E.64 R14, desc[UR6][R2.64+0x18] ;  /* 0x00001806020e7981 */ /* 0x000f22000c1e1b00 */
[----:B------:R-:W-:Y:S01]  /*0900*/  VIADD R18, R18, 0x4 ;  /* 0x0000000412127836 */ /* 0x000fe20000000000 */
[----:B--2--5:R-:W-:-:S08]  /*0910*/  DADD R6, R8, R6 ;  /* 0x0000000008067229 */ /* 0x024fd00000000006 */
[----:B---3--:R-:W-:-:S08]  /*0920*/  DADD R6, R6, R10 ;  /* 0x0000000006067229 */ /* 0x008fd0000000000a */
[----:B----4-:R-:W-:-:S08]  /*0930*/  DADD R6, R6, R12 ;  /* 0x0000000006067229 */ /* 0x010fd0000000000c */
[----:B------:R-:W-:-:S11]  /*0940*/  DADD R8, R6, R14 ;  /* 0x0000000006087229 */ /* 0x000fd6000000000e */
.L_x_6:
[----:B------:R-:W-:Y:S05]  /*0950*/  @!P1 BRA `(.L_x_4) ;  /* 0x0000000000309947 */ /* 0x000fea0003800000 */
[----:B------:R-:W0:Y:S01]  /*0960*/  LDC.64 R2, c[0x0][0x380] ;  /* 0x0000e000ff027b82 */ /* 0x000e220000000a00 */
[----:B------:R-:W-:Y:S02]  /*0970*/  IMAD.MOV R0, RZ, RZ, -R0 ;  /* 0x000000ffff007224 */ /* 0x000fe400078e0a00 */
[----:B0-----:R-:W-:-:S07]  /*0980*/  IMAD.WIDE.U32 R18, R18, 0x8, R2 ;  /* 0x0000000812127825 */ /* 0x001fce00078e0002 */
.L_x_7:
[----:B------:R-:W-:Y:S01]  /*0990*/  IMAD.MOV.U32 R2, RZ, RZ, R18 ;  /* 0x000000ffff027224 */ /* 0x000fe200078e0012 */
[----:B------:R-:W-:-:S06]  /*09a0*/  MOV R3, R19 ;  /* 0x0000001300037202 */ /* 0x000fcc0000000f00 */
[----:B------:R-:W2:Y:S01]  /*09b0*/  LDG.E.64 R2, desc[UR6][R2.64] ;  /* 0x0000000602027981 */ /* 0x000ea2000c1e1b00 */
[----:B------:R-:W-:Y:S01]  /*09c0*/  VIADD R0, R0, 0x1 ;  /* 0x0000000100007836 */ /* 0x000fe20000000000 */
[----:B------:R-:W-:-:S04]  /*09d0*/  IADD3 R18, P1, PT, R18, 0x8, RZ ;  /* 0x0000000812127810 */ /* 0x000fc80007f3e0ff */
[----:B------:R-:W-:Y:S01]  /*09e0*/  ISETP.NE.AND P0, PT, R0, RZ, PT ;  /* 0x000000ff0000720c */ /* 0x000fe20003f05270 */
[----:B------:R-:W-:Y:S01]  /*09f0*/  IMAD.X R19, RZ, RZ, R19, P1 ;  /* 0x000000ffff137224 */ /* 0x000fe200008e0613 */
[----:B--2--5:R-:W-:-:S11]  /*0a00*/  DADD R8, R2, R8 ;  /* 0x0000000002087229 */ /* 0x024fd60000000008 */
[----:B------:R-:W-:Y:S05]  /*0a10*/  @P0 BRA `(.L_x_7) ;  /* 0xfffffffc00dc0947 */ /* 0x000fea000383ffff */
.L_x_4:
[----:B-----5:R-:W-:Y:S01]  /*0a20*/  STG.E.64 desc[UR6][R4.64], R8 ;  /* 0x0000000804007986 */ /* 0x020fe2000c101b06 */
[----:B------:R-:W-:Y:S05]  /*0a30*/  EXIT ;  /* 0x000000000000794d */ /* 0x000fea0003800000 */
.L_x_8:
[----:B------:R-:W-:-:S00]  /*0a40*/  BRA `(.L_x_8) ;  /* 0xfffffffc00fc7947 */ /* 0x000fc0000383ffff */
[----:B------:R-:W-:-:S00]  /*0a50*/  NOP ;  /* 0x0000000000007918 */ /* 0x000fc00000000000 */
        /* <DEDUP_REMOVED lines=10> */
.L_x_18:


//--------------------- .text._Z10init_stuffP17curandStateXORWOWi --------------------------
	.section	.text._Z10init_stuffP17curandStateXORWOWi,"ax",@progbits
	.align	128
        .global         _Z10init_stuffP17curandStateXORWOWi
        .type           _Z10init_stuffP17curandStateXORWOWi,@function
        .size           _Z10init_stuffP17curandStateXORWOWi,(.L_x_19 - _Z10init_stuffP17curandStateXORWOWi)
        .other          _Z10init_stuffP17curandStateXORWOWi,@"STO_CUDA_ENTRY STV_DEFAULT"
_Z10init_stuffP17curandStateXORWOWi:
.text._Z10init_stuffP17curandStateXORWOWi:
[----:B------:R-:W-:Y:S01]  /*0000*/  LDC R1, c[0x0][0x37c] ;  /* 0x0000df00ff017b82 */ /* 0x000fe20000000800 */
[----:B------:R-:W0:Y:S07]  /*0010*/  S2R R0, SR_TID.X ;  /* 0x0000000000007919 */ /* 0x000e2e0000002100 */
[----:B------:R-:W0:Y:S01]  /*0020*/  S2UR UR4, SR_CTAID.X ;  /* 0x00000000000479c3 */ /* 0x000e220000002500 */
[----:B------:R-:W1:Y:S07]  /*0030*/  LDCU UR5, c[0x0][0x388] ;  /* 0x00007100ff0577ac */ /* 0x000e6e0008000800 */
[----:B------:R-:W0:Y:S02]  /*0040*/  LDC R13, c[0x0][0x360] ;  /* 0x0000d800ff0d7b82 */ /* 0x000e240000000800 */
[----:B0-----:R-:W-:-:S05]  /*0050*/  IMAD R13, R13, UR4, R0 ;  /* 0x000000040d0d7c24 */ /* 0x001fca000f8e0200 */
[----:B-1----:R-:W-:-:S13]  /*0060*/  ISETP.GE.AND P0, PT, R13, UR5, PT ;  /* 0x000000050d007c0c */ /* 0x002fda000bf06270 */
[----:B------:R-:W-:Y:S05]  /*0070*/  @P0 EXIT ;  /* 0x000000000000094d */ /* 0x000fea0003800000 */
[----:B------:R-:W0:Y:S01]  /*0080*/  LDC.64 R6, c[0x0][0x380] ;  /* 0x0000e000ff067b82 */ /* 0x000e220000000a00 */
[----:B------:R-:W1:Y:S01]  /*0090*/  LDCU.64 UR4, c[0x0][0x358] ;  /* 0x00006b00ff0477ac */ /* 0x000e620008000a00 */
[----:B------:R-:W-:Y:S01]  /*00a0*/  IMAD.MOV.U32 R2, RZ, RZ, -0x521c20b8 ;  /* 0xade3df48ff027424 */ /* 0x000fe200078e00ff */
[----:B------:R-:W-:Y:S01]  /*00b0*/  ISETP.NE.AND P0, PT, R13, RZ, PT ;  /* 0x000000ff0d00720c */ /* 0x000fe20003f05270 */
[----:B------:R-:W-:Y:S01]  /*00c0*/  IMAD.MOV.U32 R3, RZ, RZ, -0x24b72fbb ;  /* 0xdb48d045ff037424 */ /* 0x000fe200078e00ff */
[----:B------:R-:W-:Y:S01]  /*00d0*/  BSSY.RECONVERGENT B0, `(.L_x_9) ;  /* 0x00000da000007945 */ /* 0x000fe20003800200 */
[----:B------:R-:W-:Y:S02]  /*00e0*/  IMAD.MOV.U32 R4, RZ, RZ, -0x3988a92b ;  /* 0xc67756d5ff047424 */ /* 0x000fe400078e00ff */
[----:B------:R-:W-:Y:S02]  /*00f0*/  IMAD.MOV.U32 R5, RZ, RZ, -0x75bd8fc ;  /* 0xf8a42704ff057424 */ /* 0x000fe400078e00ff */
[----:B------:R-:W-:-:S02]  /*0100*/  IMAD.MOV.U32 R8, RZ, RZ, -0x23270784 ;  /* 0xdcd8f87cff087424 */ /* 0x000fc400078e00ff */
[----:B------:R-:W-:Y:S02]  /*0110*/  IMAD.MOV.U32 R9, RZ, RZ, -0x2bbabdb7 ;  /* 0xd4454249ff097424 */ /* 0x000fe400078e00ff */
[----:B0-----:R-:W-:-:S05]  /*0120*/  IMAD.WIDE R6, R13, 0x30, R6 ;  /* 0x000000300d067825 */ /* 0x001fca00078e0206 */
[----:B-1----:R0:W-:Y:S04]  /*0130*/  STG.E.64 desc[UR4][R6.64], R2 ;  /* 0x0000000206007986 */ /* 0x0021e8000c101b04 */
[----:B------:R0:W-:Y:S04]  /*0140*/  STG.E.64 desc[UR4][R6.64+0x8], R4 ;  /* 0x0000080406007986 */ /* 0x0001e8000c101b04 */
[----:B------:R0:W-:Y:S01]  /*0150*/  STG.E.64 desc[UR4][R6.64+0x10], R8 ;  /* 0x0000100806007986 */ /* 0x0001e2000c101b04 */
[----:B------:R-:W-:Y:S05]  /*0160*/  @!P0 BRA `(.L_x_10) ;  /* 0x0000000c00408947 */ /* 0x000fea0003800000 */
[----:B------:R-:W-:Y:S01]  /*0170*/  SHF.R.S32.HI R0, RZ, 0x1f, R13 ;  /* 0x0000001fff007819 */ /* 0x000fe2000001140d */
[----:B------:R-:W-:-:S07]  /*0180*/  IMAD.MOV.U32 R12, RZ, RZ, RZ ;  /* 0x000000ffff0c7224 */ /* 0x000fce00078e00ff */
.L_x_16:
[----:B0-----:R-:W-:Y:S01]  /*0190*/  LOP3.LUT R2, R13, 0x3, RZ, 0xc0, !PT ;  /* 0x000000030d027812 */ /* 0x001fe200078ec0ff */
[----:B------:R-:W-:Y:S03]  /*01a0*/  BSSY.RECONVERGENT B1, `(.L_x_11) ;  /* 0x00000c6000017945 */ /* 0x000fe60003800200 */
[----:B------:R-:W-:-:S04]  /*01b0*/  ISETP.NE.U32.AND P0, PT, R2, RZ, PT ;  /* 0x000000ff0200720c */ /* 0x000fc80003f05070 */
[----:B------:R-:W-:-:S13]  /*01c0*/  ISETP.NE.AND.EX P0, PT, RZ, RZ, PT, P0 ;  /* 0x000000ffff00720c */ /* 0x000fda0003f05300 */
[----:B------:R-:W-:Y:S05]  /*01d0*/  @!P0 BRA `(.L_x_12) ;  /* 0x0000000c00088947 */ /* 0x000fea0003800000 */
[----:B------:R-:W0:Y:S01]  /*01e0*/  LDC.64 R8, c[0x4][RZ] ;  /* 0x01000000ff087b82 */ /* 0x000e220000000a00 */
[----:B------:R-:W-:Y:S02]  /*01f0*/  IMAD.MOV.U32 R14, RZ, RZ, RZ ;  /* 0x000000ffff0e7224 */ /* 0x000fe400078e00ff */
[----:B0-----:R-:W-:-:S07]  /*0200*/  IMAD.WIDE.U32 R8, R12, 0xc80, R8 ;  /* 0x00000c800c087825 */ /* 0x001fce00078e0008 */
.L_x_15:
[----:B0-----:R-:W-:Y:S01]  /*0210*/  IMAD.MOV.U32 R15, RZ, RZ, RZ ;  /* 0x000000ffff0f7224 */ /* 0x001fe200078e00ff */
[----:B------:R-:W-:Y:S01]  /*0220*/  CS2R R2, SRZ ;  /* 0x0000000000027805 */ /* 0x000fe2000001ff00 */
[----:B------:R-:W-:Y:S01]  /*0230*/  IMAD.MOV.U32 R17, RZ, RZ, RZ ;  /* 0x000000ffff117224 */ /* 0x000fe200078e00ff */
[----:B------:R-:W-:-:S07]  /*0240*/  CS2R R4, SRZ ;  /* 0x0000000000047805 */ /* 0x000fce000001ff00 */
.L_x_14:
[----:B------:R-:W-:-:S05]  /*0250*/  IMAD.WIDE.U32 R10, R17, 0x4, R6 ;  /* 0x00000004110a7825 */ /* 0x000fca00078e0006 */
[----:B------:R0:W5:Y:S01]  /*0260*/  LDG.E R16, desc[UR4][R10.64+0x4] ;  /* 0x000004040a107981 */ /* 0x000162000c1e1900 */
[----:B------:R-:W-:-:S07]  /*0270*/  IMAD.MOV.U32 R19, RZ, RZ, RZ ;  /* 0x000000ffff137224 */ /* 0x000fce00078e00ff */
.L_x_13:
[----:B-----5:R-:W-:Y:S01]  /*0280*/  SHF.R.U32.HI R24, RZ, R19, R16 ;  /* 0x00000013ff187219 */ /* 0x020fe20000011610 */
[----:B0-----:R-:W-:-:S03]  /*0290*/  IMAD.SHL.U32 R10, R17, 0x20, RZ ;  /* 0x00000020110a7824 */ /* 0x001fc600078e00ff */
[----:B------:R-:W-:Y:S01]  /*02a0*/  LOP3.LUT R11, R24, 0x1, RZ, 0xc0, !PT ;  /* 0x00000001180b7812 */ /* 0x000fe200078ec0ff */
[----:B------:R-:W-:-:S03]  /*02b0*/  IMAD.IADD R10, R10, 0x1, R19 ;  /* 0x000000010a0a7824 */ /* 0x000fc600078e0213 */
[----:B------:R-:W-:Y:S01]  /*02c0*/  ISETP.NE.U32.AND P0, PT, R11, 0x1, PT ;  /* 0x000000010b00780c */ /* 0x000fe20003f05070 */
[----:B------:R-:W-:-:S03]  /*02d0*/  IMAD R11, R10, 0x5, RZ ;  /* 0x000000050a0b7824 */ /* 0x000fc600078e02ff */
[----:B------:R-:W-:Y:S01]  /*02e0*/  R2P PR, R24, 0x7e ;  /* 0x0000007e18007804 */ /* 0x000fe20000000000 */
[----:B------:R-:W-:-:S08]  /*02f0*/  IMAD.WIDE.U32 R10, R11, 0x4, R8 ;  /* 0x000000040b0a7825 */ /* 0x000fd000078e0008 */
[----:B------:R-:W2:Y:S04]  /*0300*/  @!P0 LDG.E R18, desc[UR4][R10.64] ;  /* 0x000000040a128981 */ /* 0x000ea8000c1e1900 */
[----:B------:R-:W3:Y:S04]  /*0310*/  @!P0 LDG.E R20, desc[UR4][R10.64+0x10] ;  /* 0x000010040a148981 */ /* 0x000ee8000c1e1900 */
[----:B------:R-:W4:Y:S04]  /*0320*/  @P1 LDG.E R22, desc[UR4][R10.64+0x14] ;  /* 0x000014040a161981 */ /* 0x000f28000c1e1900 */
[----:B------:R-:W4:Y:S04]  /*0330*/  @P2 LDG.E R26, desc[UR4][R10.64+0x28] ;  /* 0x000028040a1a2981 */ /* 0x000f28000c1e1900 */
[----:B------:R-:W4:Y:S04]  /*0340*/  @!P0 LDG.E R21, desc[UR4][R10.64+0x4] ;  /* 0x000004040a158981 */ /* 0x000f28000c1e1900 */
[----:B------:R-:W4:Y:S04]  /*0350*/  @!P0 LDG.E R23, desc[UR4][R10.64+0xc] ;  /* 0x00000c040a178981 */ /* 0x000f28000c1e1900 */
[----:B------:R-:W4:Y:S04]  /*0360*/  @P1 LDG.E R25, desc[UR4][R10.64+0x18] ;  /* 0x000018040a191981 */ /* 0x000f28000c1e1900 */
[----:B------:R-:W4:Y:S04]  /*0370*/  @P3 LDG.E R28, desc[UR4][R10.64+0x3c] ;  /* 0x00003c040a1c3981 */ /* 0x000f28000c1e1900 */
[----:B------:R-:W4:Y:S01]  /*0380*/  @P6 LDG.E R27, desc[UR4][R10.64+0x7c] ;  /* 0x00007c040a1b6981 */ /* 0x000f22000c1e1900 */
[----:B--2---:R-:W-:-:S03]  /*0390*/  @!P0 LOP3.LUT R15, R15, R18, RZ, 0x3c, !PT ;  /* 0x000000120f0f8212 */ /* 0x004fc600078e3cff */
[----:B------:R-:W2:Y:S01]  /*03a0*/  @!P0 LDG.E R18, desc[UR4][R10.64+0x8] ;  /* 0x000008040a128981 */ /* 0x000ea2000c1e1900 */
[----:B---3--:R-:W-:-:S03]  /*03b0*/  @!P0 LOP3.LUT R3, R3, R20, RZ, 0x3c, !PT ;  /* 0x0000001403038212 */ /* 0x008fc600078e3cff */
[----:B------:R-:W3:Y:S01]  /*03c0*/  @P1 LDG.E R20, desc[UR4][R10.64+0x24] ;  /* 0x000024040a141981 */ /* 0x000ee2000c1e1900 */
[----:B----4-:R-:W-:-:S03]  /*03d0*/  @P1 LOP3.LUT R15, R15, R22, RZ, 0x3c, !PT ;  /* 0x000000160f0f1212 */ /* 0x010fc600078e3cff */
[----:B------:R-:W4:Y:S01]  /*03e0*/  @P2 LDG.E R22, desc[UR4][R10.64+0x38] ;  /* 0x000038040a162981 */ /* 0x000f22000c1e1900 */
[----:B------:R-:W-:-:S03]  /*03f0*/  @P2 LOP3.LUT R15, R15, R26, RZ, 0x3c, !PT ;  /* 0x0000001a0f0f2212 */ /* 0x000fc600078e3cff */
[----:B------:R-:W4:Y:S01]  /*0400*/  @P4 LDG.E R26, desc[UR4][R10.64+0x50] ;  /* 0x000050040a1a4981 */ /* 0x000f22000c1e1900 */
[----:B------:R-:W-:-:S03]  /*0410*/  @!P0 LOP3.LUT R4, R4, R21, RZ, 0x3c, !PT ;  /* 0x0000001504048212 */ /* 0x000fc600078e3cff */
[----:B------:R-:W4:Y:S01]  /*0420*/  @P1 LDG.E R21, desc[UR4][R10.64+0x20] ;  /* 0x000020040a151981 */ /* 0x000f22000c1e1900 */
[----:B------:R-:W-:-:S03]  /*0430*/  @!P0 LOP3.LUT R2, R2, R23, RZ, 0x3c, !PT ;  /* 0x0000001702028212 */ /* 0x000fc600078e3cff */
[----:B------:R-:W4:Y:S01]  /*0440*/  @P2 LDG.E R23, desc[UR4][R10.64+0x2c] ;  /* 0x00002c040a172981 */ /* 0x000f22000c1e1900 */
[----:B------:R-:W-:-:S03]  /*0450*/  @P1 LOP3.LUT R4, R4, R25, RZ, 0x3c, !PT ;  /* 0x0000001904041212 */ /* 0x000fc600078e3cff */
[----:B------:R-:W4:Y:S01]  /*0460*/  @P2 LDG.E R25, desc[UR4][R10.64+0x34] ;  /* 0x000034040a192981 */ /* 0x000f22000c1e1900 */
[----:B--2---:R-:W-:-:S03]  /*0470*/  @!P0 LOP3.LUT R5, R5, R18, RZ, 0x3c, !PT ;  /* 0x0000001205058212 */ /* 0x004fc600078e3cff */
[----:B------:R-:W2:Y:S01]  /*0480*/  @P1 LDG.E R18, desc[UR4][R10.64+0x1c] ;  /* 0x00001c040a121981 */ /* 0x000ea2000c1e1900 */
[----:B---3--:R-:W-:-:S03]  /*0490*/  @P1 LOP3.LUT R3, R3, R20, RZ, 0x3c, !PT ;  /* 0x0000001403031212 */ /* 0x008fc600078e3cff */
[----:B------:R-:W3:Y:S01]  /*04a0*/  @P2 LDG.E R20, desc[UR4][R10.64+0x30] ;  /* 0x000030040a142981 */ /* 0x000ee2000c1e1900 */
[----:B----4-:R-:W-:-:S03]  /*04b0*/  @P2 LOP3.LUT R3, R3, R22, RZ, 0x3c, !PT ;  /* 0x0000001603032212 */ /* 0x010fc600078e3cff */
[----:B------:R-:W4:Y:S01]  /*04c0*/  @P3 LDG.E R22, desc[UR4][R10.64+0x4c] ;  /* 0x00004c040a163981 */ /* 0x000f22000c1e1900 */
[----:B------:R-:W-:-:S04]  /*04d0*/  @P3 LOP3.LUT R15, R15, R28, RZ, 0x3c, !PT ;  /* 0x0000001c0f0f3212 */ /* 0x000fc800078e3cff */
[----:B------:R-:W-:Y:S02]  /*04e0*/  @P4 LOP3.LUT R15, R15, R26, RZ, 0x3c, !PT ;  /* 0x0000001a0f0f4212 */ /* 0x000fe400078e3cff */
[----:B------:R-:W-:Y:S01]  /*04f0*/  @P1 LOP3.LUT R2, R2, R21, RZ, 0x3c, !PT ;  /* 0x0000001502021212 */ /* 0x000fe200078e3cff */
[----:B------:R-:W4:Y:S04]  /*0500*/  @P5 LDG.E R26, desc[UR4][R10.64+0x64] ;  /* 0x000064040a1a5981 */ /* 0x000f28000c1e1900 */
[----:B------:R-:W4:Y:S01]  /*0510*/  @P3 LDG.E R21, desc[UR4][R10.64+0x40] ;  /* 0x000040040a153981 */ /* 0x000f22000c1e1900 */
[----:B------:R-:W-:Y:S02]  /*0520*/  @P2 LOP3.LUT R4, R4, R23, RZ, 0x3c, !PT ;  /* 0x0000001704042212 */ /* 0x000fe400078e3cff */
[----:B------:R-:W-:Y:S01]  /*0530*/  @P2 LOP3.LUT R2, R2, R25, RZ, 0x3c, !PT ;  /* 0x0000001902022212 */ /* 0x000fe200078e3cff */
[----:B------:R-:W4:Y:S04]  /*0540*/  @P3 LDG.E R23, desc[UR4][R10.64+0x48] ;  /* 0x000048040a173981 */ /* 0x000f28000c1e1900 */
[----:B------:R-:W4:Y:S01]  /*0550*/  @P4 LDG.E R25, desc[UR4][R10.64+0x54] ;  /* 0x000054040a194981 */ /* 0x000f22000c1e1900 */
[----:B--2---:R-:W-:-:S03]  /*0560*/  @P1 LOP3.LUT R5, R5, R18, RZ, 0x3c, !PT ;  /* 0x0000001205051212 */ /* 0x004fc600078e3cff */
[----:B------:R-:W2:Y:S01]  /*0570*/  @P3 LDG.E R18, desc[UR4][R10.64+0x44] ;  /* 0x000044040a123981 */ /* 0x000ea2000c1e1900 */
[----:B---3--:R-:W-:-:S03]  /*0580*/  @P2 LOP3.LUT R5, R5, R20, RZ, 0x3c, !PT ;  /* 0x0000001405052212 */ /* 0x008fc600078e3cff */
[----:B------:R-:W3:Y:S01]  /*0590*/  @P4 LDG.E R20, desc[UR4][R10.64+0x58] ;  /* 0x000058040a144981 */ /* 0x000ee2000c1e1900 */
[----:B----4-:R-:W-:-:S03]  /*05a0*/  @P3 LOP3.LUT R3, R3, R22, RZ, 0x3c, !PT ;  /* 0x0000001603033212 */ /* 0x010fc600078e3cff */
[----:B------:R-:W4:Y:S01]  /*05b0*/  @P4 LDG.E R22, desc[UR4][R10.64+0x60] ;  /* 0x000060040a164981 */ /* 0x000f22000c1e1900 */
[----:B------:R-:W-:Y:S02]  /*05c0*/  LOP3.LUT P0, RZ, R24, 0x80, RZ, 0xc0, !PT ;  /* 0x0000008018ff7812 */ /* 0x000fe4000780c0ff */
[----:B------:R-:W-:Y:S02]  /*05d0*/  @P5 LOP3.LUT R15, R15, R26, RZ, 0x3c, !PT ;  /* 0x0000001a0f0f5212 */ /* 0x000fe400078e3cff */
[----:B------:R-:W4:Y:S01]  /*05e0*/  @P6 LDG.E R26, desc[UR4][R10.64+0x78] ;  /* 0x000078040a1a6981 */ /* 0x000f22000c1e1900 */
[----:B------:R-:W-:-:S03]  /*05f0*/  @P3 LOP3.LUT R4, R4, R21, RZ, 0x3c, !PT ;  /* 0x0000001504043212 */ /* 0x000fc600078e3cff */
[----:B------:R-:W4:Y:S01]  /*0600*/  @P4 LDG.E R21, desc[UR4][R10.64+0x5c] ;  /* 0x00005c040a154981 */ /* 0x000f22000c1e1900 */
[----:B------:R-:W-:-:S03]  /*0610*/  @P3 LOP3.LUT R2, R2, R23, RZ, 0x3c, !PT ;  /* 0x0000001702023212 */ /* 0x000fc600078e3cff */
[----:B------:R-:W4:Y:S01]  /*0620*/  @P5 LDG.E R23, desc[UR4][R10.64+0x68] ;  /* 0x000068040a175981 */ /* 0x000f22000c1e1900 */
[----:B------:R-:W-:-:S03]  /*0630*/  @P4 LOP3.LUT R4, R4, R25, RZ, 0x3c, !PT ;  /* 0x0000001904044212 */ /* 0x000fc600078e3cff */
[----:B------:R-:W4:Y:S01]  /*0640*/  @P5 LDG.E R25, desc[UR4][R10.64+0x70] ;  /* 0x000070040a195981 */ /* 0x000f22000c1e1900 */
[----:B--2---:R-:W-:-:S03]  /*0650*/  @P3 LOP3.LUT R5, R5, R18, RZ, 0x3c, !PT ;  /* 0x0000001205053212 */ /* 0x004fc600078e3cff */
[----:B------:R-:W2:Y:S01]  /*0660*/  @P5 LDG.E R18, desc[UR4][R10.64+0x6c] ;  /* 0x00006c040a125981 */ /* 0x000ea2000c1e1900 */
[----:B---3--:R-:W-:-:S03]  /*0670*/  @P4 LOP3.LUT R5, R5, R20, RZ, 0x3c, !PT ;  /* 0x0000001405054212 */ /* 0x008fc600078e3cff */
[----:B------:R-:W3:Y:S01]  /*0680*/  @P5 LDG.E R20, desc[UR4][R10.64+0x74] ;  /* 0x000074040a145981 */ /* 0x000ee2000c1e1900 */
[----:B----4-:R-:W-:-:S03]  /*0690*/  @P4 LOP3.LUT R3, R3, R22, RZ, 0x3c, !PT ;  /* 0x0000001603034212 */ /* 0x010fc600078e3cff */
[----:B------:R-:W4:Y:S01]  /*06a0*/  @P0 LDG.E R22, desc[UR4][R10.64+0x8c] ;  /* 0x00008c040a160981 */ /* 0x000f22000c1e1900 */
[----:B------:R-:W-:-:S03]  /*06b0*/  @P6 LOP3.LUT R15, R15, R26, RZ, 0x3c, !PT ;  /* 0x0000001a0f0f6212 */ /* 0x000fc600078e3cff */
        /* <DEDUP_REMOVED lines=13> */
[----:B------:R-:W-:Y:S02]  /*0790*/  @P6 LOP3.LUT R4, R4, R27, RZ, 0x3c, !PT ;  /* 0x0000001b04046212 */ /* 0x000fe400078e3cff */
[----:B------:R-:W-:Y:S02]  /*07a0*/  @P6 LOP3.LUT R2, R2, R21, RZ, 0x3c, !PT ;  /* 0x0000001502026212 */ /* 0x000fe400078e3cff */
[----:B------:R-:W-:Y:S02]  /*07b0*/  @P0 LOP3.LUT R4, R4, R23, RZ, 0x3c, !PT ;  /* 0x0000001704040212 */ /* 0x000fe400078e3cff */
[----:B------:R-:W-:Y:S02]  /*07c0*/  @P0 LOP3.LUT R2, R2, R25, RZ, 0x3c, !PT ;  /* 0x0000001902020212 */ /* 0x000fe400078e3cff */
[----:B--2---:R-:W-:Y:S02]  /*07d0*/  @P6 LOP3.LUT R5, R5, R18, RZ, 0x3c, !PT ;  /* 0x0000001205056212 */ /* 0x004fe400078e3cff */
[----:B---3--:R-:W-:-:S02]  /*07e0*/  @P6 LOP3.LUT R3, R3, R20, RZ, 0x3c, !PT ;  /* 0x0000001403036212 */ /* 0x008fc400078e3cff */
[----:B----4-:R-:W-:Y:S02]  /*07f0*/  @P0 LOP3.LUT R5, R5, R22, RZ, 0x3c, !PT ;  /* 0x0000001605050212 */ /* 0x010fe400078e3cff */
[----:B------:R-:W-:Y:S02]  /*0800*/  @P0 LOP3.LUT R3, R3, R26, RZ, 0x3c, !PT ;  /* 0x0000001a03030212 */ /* 0x000fe400078e3cff */
[----:B------:R-:W-:-:S13]  /*0810*/  R2P PR, R24.B1, 0x7f ;  /* 0x0000007f18007804 */ /* 0x000fda0000001000 */
[----:B------:R-:W2:Y:S04]  /*0820*/  @P0 LDG.E R18, desc[UR4][R10.64+0xa0] ;  /* 0x0000a0040a120981 */ /* 0x000ea8000c1e1900 */
[----:B------:R-:W3:Y:S04]  /*0830*/  @P1 LDG.E R22, desc[UR4][R10.64+0xb4] ;  /* 0x0000b4040a161981 */ /* 0x000ee8000c1e1900 */
[----:B------:R-:W4:Y:S04]  /*0840*/  @P2 LDG.E R26, desc[UR4][R10.64+0xc8] ;  /* 0x0000c8040a1a2981 */ /* 0x000f28000c1e1900 */
[----:B------:R-:W4:Y:S04]  /*0850*/  @P3 LDG.E R28, desc[UR4][R10.64+0xdc] ;  /* 0x0000dc040a1c3981 */ /* 0x000f28000c1e1900 */
[----:B------:R-:W4:Y:S04]  /*0860*/  @P0 LDG.E R23, desc[UR4][R10.64+0xa4] ;  /* 0x0000a4040a170981 */ /* 0x000f28000c1e1900 */
[----:B------:R-:W4:Y:S04]  /*0870*/  @P0 LDG.E R20, desc[UR4][R10.64+0xa8] ;  /* 0x0000a8040a140981 */ /* 0x000f28000c1e1900 */
[----:B------:R-:W4:Y:S04]  /*0880*/  @P4 LDG.E R25, desc[UR4][R10.64+0xf0] ;  /* 0x0000f0040a194981 */ /* 0x000f28000c1e1900 */
        /* <DEDUP_REMOVED lines=21> */
[----:B------:R-:W-:Y:S02]  /*09e0*/  LOP3.LUT P0, RZ, R24, 0x8000, RZ, 0xc0, !PT ;  /* 0x0000800018ff7812 */ /* 0x000fe4000780c0ff */
[----:B----4-:R-:W-:Y:S01]  /*09f0*/  @P5 LOP3.LUT R15, R15, R26, RZ, 0x3c, !PT ;  /* 0x0000001a0f0f5212 */ /* 0x010fe200078e3cff */
[----:B------:R-:W4:Y:S04]  /*0a00*/  @P3 LDG.E R24, desc[UR4][R10.64+0xe4] ;  /* 0x0000e4040a183981 */ /* 0x000f28000c1e1900 */
[----:B------:R-:W2:Y:S01]  /*0a10*/  @P6 LDG.E R26, desc[UR4][R10.64+0x118] ;  /* 0x000118040a1a6981 */ /* 0x000ea2000c1e1900 */
        /* <DEDUP_REMOVED lines=8> */
[----:B---3--:R-:W-:-:S03]  /*0aa0*/  @P2 LOP3.LUT R3, R3, R22, RZ, 0x3c, !PT ;  /* 0x0000001603032212 */ /* 0x008fc600078e3cff */
[----:B------:R-:W3:Y:S01]  /*0ab0*/  @P4 LDG.E R22, desc[UR4][R10.64+0x100] ;  /* 0x000100040a164981 */ /* 0x000ee2000c1e1900 */
[----:B--2---:R-:W-:-:S03]  /*0ac0*/  @P6 LOP3.LUT R15, R15, R26, RZ, 0x3c, !PT ;  /* 0x0000001a0f0f6212 */ /* 0x004fc600078e3cff */
[----:B------:R-:W2:Y:S01]  /*0ad0*/  @P0 LDG.E R26, desc[UR4][R10.64+0x12c] ;  /* 0x00012c040a1a0981 */ /* 0x000ea2000c1e1900 */
[----:B----4-:R-:W-:-:S03]  /*0ae0*/  @P2 LOP3.LUT R2, R2, R23, RZ, 0x3c, !PT ;  /* 0x0000001702022212 */ /* 0x010fc600078e3cff */
[----:B------:R-:W4:Y:S01]  /*0af0*/  @P4 LDG.E R23, desc[UR4][R10.64+0xfc] ;  /* 0x0000fc040a174981 */ /* 0x000f22000c1e1900 */
[----:B------:R-:W-:-:S03]  /*0b00*/  @P2 LOP3.LUT R5, R5, R20, RZ, 0x3c, !PT ;  /* 0x0000001405052212 */ /* 0x000fc600078e3cff */
[----:B------:R-:W4:Y:S01]  /*0b10*/  @P4 LDG.E R20, desc[UR4][R10.64+0xf8] ;  /* 0x0000f8040a144981 */ /* 0x000f22000c1e1900 */
[----:B------:R-:W-:Y:S02]  /*0b20*/  @P3 LOP3.LUT R2, R2, R27, RZ, 0x3c, !PT ;  /* 0x0000001b02023212 */ /* 0x000fe400078e3cff */
[----:B------:R-:W-:Y:S01]  /*0b30*/  @P3 LOP3.LUT R4, R4, R25, RZ, 0x3c, !PT ;  /* 0x0000001904043212 */ /* 0x000fe200078e3cff */
[----:B------:R-:W4:Y:S01]  /*0b40*/  @P5 LDG.E R27, desc[UR4][R10.64+0x110] ;  /* 0x000110040a1b5981 */ /* 0x000f22000c1e1900 */
[----:B------:R-:W-:-:S03]  /*0b50*/  @P3 LOP3.LUT R5, R5, R24, RZ, 0x3c, !PT ;  /* 0x0000001805053212 */ /* 0x000fc600078e3cff */
[----:B------:R-:W4:Y:S04]  /*0b60*/  @P5 LDG.E R25, desc[UR4][R10.64+0x108] ;  /* 0x000108040a195981 */ /* 0x000f28000c1e1900 */
        /* <DEDUP_REMOVED lines=19> */
[----:B------:R-:W-:-:S05]  /*0ca0*/  VIADD R19, R19, 0x10 ;  /* 0x0000001013137836 */ /* 0x000fca0000000000 */
[----:B------:R-:W-:Y:S02]  /*0cb0*/  ISETP.NE.AND P1, PT, R19, 0x20, PT ;  /* 0x000000201300780c */ /* 0x000fe40003f25270 */
[----:B------:R-:W-:Y:S02]  /*0cc0*/  @P5 LOP3.LUT R3, R3, R18, RZ, 0x3c, !PT ;  /* 0x0000001203035212 */ /* 0x000fe400078e3cff */
[----:B------:R-:W-:Y:S02]  /*0cd0*/  @P6 LOP3.LUT R4, R4, R21, RZ, 0x3c, !PT ;  /* 0x0000001504046212 */ /* 0x000fe400078e3cff */
[----:B---3--:R-:W-:-:S04]  /*0ce0*/  @P6 LOP3.LUT R3, R3, R22, RZ, 0x3c, !PT ;  /* 0x0000001603036212 */ /* 0x008fc800078e3cff */
[----:B--2---:R-:W-:Y:S02]  /*0cf0*/  @P0 LOP3.LUT R3, R3, R26, RZ, 0x3c, !PT ;  /* 0x0000001a03030212 */ /* 0x004fe400078e3cff */
[----:B----4-:R-:W-:Y:S02]  /*0d00*/  @P6 LOP3.LUT R2, R2, R23, RZ, 0x3c, !PT ;  /* 0x0000001702026212 */ /* 0x010fe400078e3cff */
[----:B------:R-:W-:Y:S02]  /*0d10*/  @P6 LOP3.LUT R5, R5, R20, RZ, 0x3c, !PT ;  /* 0x0000001405056212 */ /* 0x000fe400078e3cff */
[----:B------:R-:W-:Y:S02]  /*0d20*/  @P0 LOP3.LUT R2, R2, R27, RZ, 0x3c, !PT ;  /* 0x0000001b02020212 */ /* 0x000fe400078e3cff */
[----:B------:R-:W-:Y:S02]  /*0d30*/  @P0 LOP3.LUT R4, R4, R25, RZ, 0x3c, !PT ;  /* 0x0000001904040212 */ /* 0x000fe400078e3cff */
[----:B------:R-:W-:Y:S01]  /*0d40*/  @P0 LOP3.LUT R5, R5, R24, RZ, 0x3c, !PT ;  /* 0x0000001805050212 */ /* 0x000fe200078e3cff */
[----:B------:R-:W-:Y:S06]  /*0d50*/  @P1 BRA `(.L_x_13) ;  /* 0xfffffff400481947 */ /* 0x000fec000383ffff */
[----:B------:R-:W-:-:S05]  /*0d60*/  VIADD R17, R17, 0x1 ;  /* 0x0000000111117836 */ /* 0x000fca0000000000 */
[----:B------:R-:W-:-:S13]  /*0d70*/  ISETP.NE.AND P0, PT, R17, 0x5, PT ;  /* 0x000000051100780c */ /* 0x000fda0003f05270 */
[----:B------:R-:W-:Y:S05]  /*0d80*/  @P0 BRA `(.L_x_14) ;  /* 0xfffffff400300947 */ /* 0x000fea000383ffff */
[----:B------:R0:W-:Y:S01]  /*0d90*/  STG.E.64 desc[UR4][R6.64+0x8], R4 ;  /* 0x0000080406007986 */ /* 0x0001e2000c101b04 */
[----:B------:R-:W-:Y:S01]  /*0da0*/  VIADD R14, R14, 0x1 ;  /* 0x000000010e0e7836 */ /* 0x000fe20000000000 */
[----:B------:R-:W-:Y:S02]  /*0db0*/  LOP3.LUT R11, R13, 0x3, RZ, 0xc0, !PT ;  /* 0x000000030d0b7812 */ /* 0x000fe400078ec0ff */
[----:B------:R0:W-:Y:S02]  /*0dc0*/  STG.E.64 desc[UR4][R6.64+0x10], R2 ;  /* 0x0000100206007986 */ /* 0x0001e4000c101b04 */
[----:B------:R-:W-:Y:S02]  /*0dd0*/  ISETP.GE.U32.AND P0, PT, R14, R11, PT ;  /* 0x0000000b0e00720c */ /* 0x000fe40003f06070 */
[----:B------:R0:W-:Y:S11]  /*0de0*/  STG.E desc[UR4][R6.64+0x4], R15 ;  /* 0x0000040f06007986 */ /* 0x0001f6000c101904 */
[----:B------:R-:W-:Y:S05]  /*0df0*/  @!P0 BRA `(.L_x_15) ;  /* 0xfffffff400048947 */ /* 0x000fea000383ffff */
.L_x_12:
[----:B------:R-:W-:Y:S05]  /*0e00*/  BSYNC.RECONVERGENT B1 ;  /* 0x0000000000017941 */ /* 0x000fea0003800200 */
.L_x_11:
[C---:B------:R-:W-:Y:S01]  /*0e10*/  ISETP.GT.U32.AND P0, PT, R13.reuse, 0x3, PT ;  /* 0x000000030d00780c */ /* 0x040fe20003f04070 */
[----:B------:R-:W-:Y:S01]  /*0e20*/  VIADD R12, R12, 0x1 ;  /* 0x000000010c0c7836 */ /* 0x000fe20000000000 */
[--C-:B------:R-:W-:Y:S02]  /*0e30*/  SHF.R.U64 R13, R13, 0x2, R0.reuse ;  /* 0x000000020d0d7819 */ /* 0x100fe40000001200 */
[----:B------:R-:W-:Y:S02]  /*0e40*/  ISETP.GT.U32.AND.EX P0, PT, R0, RZ, PT, P0 ;  /* 0x000000ff0000720c */ /* 0x000fe40003f04100 */
[----:B------:R-:W-:-:S11]  /*0e50*/  SHF.R.U32.HI R0, RZ, 0x2, R0 ;  /* 0x00000002ff007819 */ /* 0x000fd60000011600 */
[----:B------:R-:W-:Y:S05]  /*0e60*/  @P0 BRA `(.L_x_16) ;  /* 0xfffffff000c80947 */ /* 0x000fea000383ffff */
.L_x_10:
[----:B------:R-:W-:Y:S05]  /*0e70*/  BSYNC.RECONVERGENT B0 ;  /* 0x0000000000007941 */ /* 0x000fea0003800200 */
.L_x_9:
[----:B------:R-:W-:Y:S04]  /*0e80*/  STG.E.64 desc[UR4][R6.64+0x18], RZ ;  /* 0x000018ff06007986 */ /* 0x000fe8000c101b04 */
[----:B------:R-:W-:Y:S04]  /*0e90*/  STG.E desc[UR4][R6.64+0x20], RZ ;  /* 0x000020ff06007986 */ /* 0x000fe8000c101904 */
[----:B------:R-:W-:Y:S01]  /*0ea0*/  STG.E.64 desc[UR4][R6.64+0x28], RZ ;  /* 0x000028ff06007986 */ /* 0x000fe2000c101b04 */
[----:B------:R-:W-:Y:S05]  /*0eb0*/  EXIT ;  /* 0x000000000000794d */ /* 0x000fea0003800000 */
.L_x_17:
        /* <DEDUP_REMOVED lines=12> */
.L_x_19:


//--------------------- .nv.global.init           --------------------------
	.section	.nv.global.init,"aw",@progbits
	.align	4
.nv.global.init:
	.type		mrg32k3aM1SubSeq,@object
	.size		mrg32k3aM1SubSeq,(mrg32k3aM2SubSeq - mrg32k3aM1SubSeq)
mrg32k3aM1SubSeq:
        /*0000*/ 	.byte	0x0b, 0xcc, 0xee, 0x04, 0x73, 0x29, 0x8b, 0x6f, 0xf6, 0x53, 0x03, 0xf6, 0x23, 0xf6, 0xea, 0xda
        /* <DEDUP_REMOVED lines=125> */
	.type		mrg32k3aM2SubSeq,@object
	.size		mrg32k3aM2SubSeq,(mrg32k3aM1 - mrg32k3aM2SubSeq)
mrg32k3aM2SubSeq:
        /* <DEDUP_REMOVED lines=126> */
	.type		mrg32k3aM1,@object
	.size		mrg32k3aM1,(mrg32k3aM1Seq - mrg32k3aM1)
mrg32k3aM1:
        /* <DEDUP_REMOVED lines=144> */
	.type		mrg32k3aM1Seq,@object
	.size		mrg32k3aM1Seq,(mrg32k3aM2 - mrg32k3aM1Seq)
mrg32k3aM1Seq:
        /* <DEDUP_REMOVED lines=144> */
	.type		mrg32k3aM2,@object
	.size		mrg32k3aM2,(mrg32k3aM2Seq - mrg32k3aM2)
mrg32k3aM2:
        /* <DEDUP_REMOVED lines=144> */
	.type		mrg32k3aM2Seq,@object
	.size		mrg32k3aM2Seq,(precalc_xorwow_matrix - mrg32k3aM2Seq)
mrg32k3aM2Seq:
        /* <DEDUP_REMOVED lines=144> */
	.type		precalc_xorwow_matrix,@object
	.size		precalc_xorwow_matrix,(precalc_xorwow_offset_matrix - precalc_xorwow_matrix)
precalc_xorwow_matrix:
        /* <DEDUP_REMOVED lines=6400> */
	.type		precalc_xorwow_offset_matrix,@object
	.size		precalc_xorwow_offset_matrix,(.L_1 - precalc_xorwow_offset_matrix)
precalc_xorwow_offset_matrix:
        /* <DEDUP_REMOVED lines=6400> */
.L_1:


//--------------------- .nv.shared.reserved.0     --------------------------
	.section	.nv.shared.reserved.0,"aw",@nobits
	.weak		__nv_reservedSMEM_offset_0_alias
	.size		__nv_reservedSMEM_offset_0_alias, 0, 64
	.other		__nv_reservedSMEM_offset_0_alias,@"STO_CUDA_RESERVED_SHARED STV_DEFAULT"
__nv_reservedSMEM_offset_0_alias:
	.zero		0
	.zero		64


//--------------------- .nv.constant0._Z9cudaMontePdiP17curandStateXORWOW --------------------------
	.section	.nv.constant0._Z9cudaMontePdiP17curandStateXORWOW,"a",@progbits
	.sectionflags	@""
	.align	4
.nv.constant0._Z9cudaMontePdiP17curandStateXORWOW:
	.zero		920


//--------------------- .nv.constant0._Z10init_stuffP17curandStateXORWOWi --------------------------
	.section	.nv.constant0._Z10init_stuffP17curandStateXORWOWi,"a",@progbits
	.sectionflags	@""
	.align	4
.nv.constant0._Z10init_stuffP17curandStateXORWOWi:
	.zero		908


//--------------------- SYMBOLS --------------------------

	.type		.nv.reservedSmem.offset0,@object
	.size		.nv.reservedSmem.offset0,0x4
